	.target	sm_90a

	.elftype	@"ET_EXEC"


//--------------------- .note.nv.tkinfo           --------------------------
	.section	.note.nv.tkinfo,"",@"SHT_NOTE"
	.sectionflags	@"SHF_NOTE_NV_TKINFO"
	.tkinfo
        /*0018*/ 	.word	0x00000002
        /*0030*/ 	.string	""
        /*0030*/ 	.string	"ptxas"
        /*0030*/ 	.string	"Cuda compilation tools, release 13.0, V13.0.88"
        /*0030*/ 	.string	"Build cuda_13.0.r13.0/compiler.36424714_0"
        /*0030*/ 	.string	"-arch sm_90a -m 64 "



//--------------------- .note.nv.cuinfo           --------------------------
	.section	.note.nv.cuinfo,"",@"SHT_NOTE"
	.sectionflags	@"SHF_NOTE_NV_CUINFO"
        /*0018*/ 	.short	0x0002
        /*001a*/ 	.short	0x005a
        /*001c*/ 	.short	0x0082
	.zero		2


//--------------------- .nv.info                  --------------------------
	.section	.nv.info,"",@"SHT_CUDA_INFO"
	.align	4


	//----- nvinfo : EIATTR_REGCOUNT
	.align		4
        /*0000*/ 	.byte	0x04, 0x2f
        /*0002*/ 	.short	(.L_15 - .L_14)
	.align		4
.L_14:
        /*0004*/ 	.word	index@(_ZN7cutlass13device_kernelINS_4gemm6kernel13GemmUniversalIN4cute5tupleIJiiiiEEENS1_10collective13CollectiveMmaINS1_34MainloopSm90TmaGmmaWarpSpecializedILi4ENS5_IJNS4_1CILi1EEENSA_ILi2EEESB_EEENS1_32KernelTmaWarpSpecializedPingpongEEENS5_IJNSA_ILi64EEESG_NSA_ILi32EEEEEENS_6half_tENS5_IJlSB_lEEESJ_SK_NS4_8TiledMMAINS4_8MMA_AtomIJNS4_4SM904GMMA25MMA_64x64x16_F32F16F16_SSILNSO_5MajorE0ELSQ_0ELNSO_7ScaleInE1ELSR_1EEEEEENS4_6LayoutINS5_IJSB_SB_SB_EEENS5_IJNSA_ILi0EEESW_SW_EEEEENS5_IJNS4_10UnderscoreESZ_SZ_EEEEENS4_23SM90_TMA_LOAD_MULTICASTENS4_14ComposedLayoutINS4_7SwizzleILi2ELi4ELi3EEENS4_18smem_ptr_flag_bitsILi16EEENSU_INS5_IJNSA_ILi8EEESH_EEENS5_IJSH_SB_EEEEEEEvNS4_8identityENS4_13SM90_TMA_LOADES1C_vS1D_EENS_8epilogue10collective6detail29Sm90TmaWarpSpecializedAdapterINS1H_15DefaultEpilogueISJ_SK_SK_NS1G_6thread17LinearCombinationISJ_Li1EffLNS1L_9ScaleType4KindE0ELNS_15FloatRoundStyleE2ESJ_EENS1_15EpilogueDefaultEEEEEvvEEEEvNT_6ParamsE)
        /*0008*/ 	.word	0x000000a8


	//----- nvinfo : EIATTR_FRAME_SIZE
	.align		4
.L_15:
        /*000c*/ 	.byte	0x04, 0x11
        /*000e*/ 	.short	(.L_17 - .L_16)
	.align		4
.L_16:
        /*0010*/ 	.word	index@(_ZN7cutlass13device_kernelINS_4gemm6kernel13GemmUniversalIN4cute5tupleIJiiiiEEENS1_10collective13CollectiveMmaINS1_34MainloopSm90TmaGmmaWarpSpecializedILi4ENS5_IJNS4_1CILi1EEENSA_ILi2EEESB_EEENS1_32KernelTmaWarpSpecializedPingpongEEENS5_IJNSA_ILi64EEESG_NSA_ILi32EEEEEENS_6half_tENS5_IJlSB_lEEESJ_SK_NS4_8TiledMMAINS4_8MMA_AtomIJNS4_4SM904GMMA25MMA_64x64x16_F32F16F16_SSILNSO_5MajorE0ELSQ_0ELNSO_7ScaleInE1ELSR_1EEEEEENS4_6LayoutINS5_IJSB_SB_SB_EEENS5_IJNSA_ILi0EEESW_SW_EEEEENS5_IJNS4_10UnderscoreESZ_SZ_EEEEENS4_23SM90_TMA_LOAD_MULTICASTENS4_14ComposedLayoutINS4_7SwizzleILi2ELi4ELi3EEENS4_18smem_ptr_flag_bitsILi16EEENSU_INS5_IJNSA_ILi8EEESH_EEENS5_IJSH_SB_EEEEEEEvNS4_8identityENS4_13SM90_TMA_LOADES1C_vS1D_EENS_8epilogue10collective6detail29Sm90TmaWarpSpecializedAdapterINS1H_15DefaultEpilogueISJ_SK_SK_NS1G_6thread17LinearCombinationISJ_Li1EffLNS1L_9ScaleType4KindE0ELNS_15FloatRoundStyleE2ESJ_EENS1_15EpilogueDefaultEEEEEvvEEEEvNT_6ParamsE)
        /*0014*/ 	.word	0x00000000


	//----- nvinfo : EIATTR_MIN_STACK_SIZE
	.align		4
.L_17:
        /*0018*/ 	.byte	0x04, 0x12
        /*001a*/ 	.short	(.L_19 - .L_18)
	.align		4
.L_18:
        /*001c*/ 	.word	index@(_ZN7cutlass13device_kernelINS_4gemm6kernel13GemmUniversalIN4cute5tupleIJiiiiEEENS1_10collective13CollectiveMmaINS1_34MainloopSm90TmaGmmaWarpSpecializedILi4ENS5_IJNS4_1CILi1EEENSA_ILi2EEESB_EEENS1_32KernelTmaWarpSpecializedPingpongEEENS5_IJNSA_ILi64EEESG_NSA_ILi32EEEEEENS_6half_tENS5_IJlSB_lEEESJ_SK_NS4_8TiledMMAINS4_8MMA_AtomIJNS4_4SM904GMMA25MMA_64x64x16_F32F16F16_SSILNSO_5MajorE0ELSQ_0ELNSO_7ScaleInE1ELSR_1EEEEEENS4_6LayoutINS5_IJSB_SB_SB_EEENS5_IJNSA_ILi0EEESW_SW_EEEEENS5_IJNS4_10UnderscoreESZ_SZ_EEEEENS4_23SM90_TMA_LOAD_MULTICASTENS4_14ComposedLayoutINS4_7SwizzleILi2ELi4ELi3EEENS4_18smem_ptr_flag_bitsILi16EEENSU_INS5_IJNSA_ILi8EEESH_EEENS5_IJSH_SB_EEEEEEEvNS4_8identityENS4_13SM90_TMA_LOADES1C_vS1D_EENS_8epilogue10collective6detail29Sm90TmaWarpSpecializedAdapterINS1H_15DefaultEpilogueISJ_SK_SK_NS1G_6thread17LinearCombinationISJ_Li1EffLNS1L_9ScaleType4KindE0ELNS_15FloatRoundStyleE2ESJ_EENS1_15EpilogueDefaultEEEEEvvEEEEvNT_6ParamsE)
        /*0020*/ 	.word	0x00000000
.L_19:


//--------------------- .nv.compat                --------------------------
	.section	.nv.compat,"",@"SHT_CUDA_COMPAT_INFO"
	.align	4
        /*0000*/ 	.byte	0x02, 0x09, 0x01, 0x00, 0x02, 0x02, 0x04, 0x00, 0x02, 0x05, 0x05, 0x00, 0x03, 0x07, 0x01, 0x01
        /*0010*/ 	.byte	0x02, 0x03, 0x01, 0x00, 0x02, 0x06, 0x01, 0x00, 0x04, 0x0b, 0x08, 0x00, 0x00, 0x00, 0x00, 0x00
        /*0020*/ 	.byte	0x00, 0x00, 0x00, 0x00


//--------------------- .nv.info._ZN7cutlass13device_kernelINS_4gemm6kernel13GemmUniversalIN4cute5tupleIJiiiiEEENS1_10collective13CollectiveMmaINS1_34MainloopSm90TmaGmmaWarpSpecializedILi4ENS5_IJNS4_1CILi1EEENSA_ILi2EEESB_EEENS1_32KernelTmaWarpSpecializedPingpongEEENS5_IJNSA_ILi64EEESG_NSA_ILi32EEEEEENS_6half_tENS5_IJlSB_lEEESJ_SK_NS4_8TiledMMAINS4_8MMA_AtomIJNS4_4SM904GMMA25MMA_64x64x16_F32F16F16_SSILNSO_5MajorE0ELSQ_0ELNSO_7ScaleInE1ELSR_1EEEEEENS4_6LayoutINS5_IJSB_SB_SB_EEENS5_IJNSA_ILi0EEESW_SW_EEEEENS5_IJNS4_10UnderscoreESZ_SZ_EEEEENS4_23SM90_TMA_LOAD_MULTICASTENS4_14ComposedLayoutINS4_7SwizzleILi2ELi4ELi3EEENS4_18smem_ptr_flag_bitsILi16EEENSU_INS5_IJNSA_ILi8EEESH_EEENS5_IJSH_SB_EEEEEEEvNS4_8identityENS4_13SM90_TMA_LOADES1C_vS1D_EENS_8epilogue10collective6detail29Sm90TmaWarpSpecializedAdapterINS1H_15DefaultEpilogueISJ_SK_SK_NS1G_6thread17LinearCombinationISJ_Li1EffLNS1L_9ScaleType4KindE0ELNS_15FloatRoundStyleE2ESJ_EENS1_15EpilogueDefaultEEEEEvvEEEEvNT_6ParamsE --------------------------
	.section	.nv.info._ZN7cutlass13device_kernelINS_4gemm6kernel13GemmUniversalIN4cute5tupleIJiiiiEEENS1_10collective13CollectiveMmaINS1_34MainloopSm90TmaGmmaWarpSpecializedILi4ENS5_IJNS4_1CILi1EEENSA_ILi2EEESB_EEENS1_32KernelTmaWarpSpecializedPingpongEEENS5_IJNSA_ILi64EEESG_NSA_ILi32EEEEEENS_6half_tENS5_IJlSB_lEEESJ_SK_NS4_8TiledMMAINS4_8MMA_AtomIJNS4_4SM904GMMA25MMA_64x64x16_F32F16F16_SSILNSO_5MajorE0ELSQ_0ELNSO_7ScaleInE1ELSR_1EEEEEENS4_6LayoutINS5_IJSB_SB_SB_EEENS5_IJNSA_ILi0EEESW_SW_EEEEENS5_IJNS4_10UnderscoreESZ_SZ_EEEEENS4_23SM90_TMA_LOAD_MULTICASTENS4_14ComposedLayoutINS4_7SwizzleILi2ELi4ELi3EEENS4_18smem_ptr_flag_bitsILi16EEENSU_INS5_IJNSA_ILi8EEESH_EEENS5_IJSH_SB_EEEEEEEvNS4_8identityENS4_13SM90_TMA_LOADES1C_vS1D_EENS_8epilogue10collective6detail29Sm90TmaWarpSpecializedAdapterINS1H_15DefaultEpilogueISJ_SK_SK_NS1G_6thread17LinearCombinationISJ_Li1EffLNS1L_9ScaleType4KindE0ELNS_15FloatRoundStyleE2ESJ_EENS1_15EpilogueDefaultEEEEEvvEEEEvNT_6ParamsE,"",@"SHT_CUDA_INFO"
	.sectionflags	@""
	.align	4


	//----- nvinfo : EIATTR_CUDA_API_VERSION
	.align		4
        /*0000*/ 	.byte	0x04, 0x37
        /*0002*/ 	.short	(.L_21 - .L_20)
.L_20:
        /*0004*/ 	.word	0x00000082


	//----- nvinfo : EIATTR_KPARAM_INFO
	.align		4
.L_21:
        /*0008*/ 	.byte	0x04, 0x17
        /*000a*/ 	.short	(.L_23 - .L_22)
.L_22:
        /*000c*/ 	.word	0x00000000
        /*0010*/ 	.short	0x0000
        /*0012*/ 	.short	0x0070
        /*0014*/ 	.byte	0x00, 0xf0, 0x01, 0x10


	//----- nvinfo : EIATTR_SPARSE_MMA_MASK
	.align		4
.L_23:
        /*0018*/ 	.byte	0x03, 0x50
        /*001a*/ 	.short	0x0000


	//----- nvinfo : EIATTR_MAXREG_COUNT
	.align		4
        /*001c*/ 	.byte	0x03, 0x1b
        /*001e*/ 	.short	0x00a8


	//----- nvinfo : EIATTR_NUM_BARRIERS
	.align		4
        /*0020*/ 	.byte	0x02, 0x4c
        /*0022*/ 	.byte	0x01
	.zero		1


	//----- nvinfo : EIATTR_EXTERNS
	.align		4
        /*0024*/ 	.byte	0x04, 0x0f
        /*0026*/ 	.short	(.L_25 - .L_24)


	//   ....[0]....
	.align		4
.L_24:
        /*0028*/ 	.word	index@(__assertfail)


	//----- nvinfo : EIATTR_MERCURY_ISA_VERSION
	.align		4
.L_25:
        /*002c*/ 	.byte	0x03, 0x5f
        /*002e*/ 	.short	0x0101


	//----- nvinfo : EIATTR_INT_WARP_WIDE_INSTR_OFFSETS
	.align		4
        /*0030*/ 	.byte	0x04, 0x31
        /*0032*/ 	.short	(.L_27 - .L_26)


	//   ....[0]....
.L_26:
        /*0034*/ 	.word	0x00000590


	//   ....[1]....
        /*0038*/ 	.word	0x000005d0


	//   ....[2]....
        /*003c*/ 	.word	0x00000660


	//   ....[3]....
        /*0040*/ 	.word	0x00000690


	//   ....[4]....
        /*0044*/ 	.word	0x000006d0


	//   ....[5]....
        /*0048*/ 	.word	0x000006e0


	//   ....[6]....
        /*004c*/ 	.word	0x000007a0


	//   ....[7]....
        /*0050*/ 	.word	0x00000800


	//   ....[8]....
        /*0054*/ 	.word	0x00001ee0


	//----- nvinfo : EIATTR_COOP_GROUP_MASK_REGIDS
	.align		4
.L_27:
        /*0058*/ 	.byte	0x04, 0x29
        /*005a*/ 	.short	(.L_29 - .L_28)


	//   ....[0]....
.L_28:
        /*005c*/ 	.word	0xffffffff


	//   ....[1]....
        /*0060*/ 	.word	0xffffffff


	//   ....[2]....
        /*0064*/ 	.word	0xffffffff


	//   ....[3]....
        /*0068*/ 	.word	0xffffffff


	//   ....[4]....
        /*006c*/ 	.word	0xffffffff


	//   ....[5]....
        /*0070*/ 	.word	0xffffffff


	//   ....[6]....
        /*0074*/ 	.word	0xffffffff


	//----- nvinfo : EIATTR_COOP_GROUP_INSTR_OFFSETS
	.align		4
.L_29:
        /*0078*/ 	.byte	0x04, 0x28
        /*007a*/ 	.short	(.L_31 - .L_30)


	//   ....[0]....
.L_30:
        /*007c*/ 	.word	0x00000060


	//   ....[1]....
        /*0080*/ 	.word	0x00000080


	//   ....[2]....
        /*0084*/ 	.word	0x00000180


	//   ....[3]....
        /*0088*/ 	.word	0x000003b0


	//   ....[4]....
        /*008c*/ 	.word	0x000003f0


	//   ....[5]....
        /*0090*/ 	.word	0x000004e0


	//   ....[6]....
        /*0094*/ 	.word	0x00000910


	//----- nvinfo : EIATTR_REG_RECONFIG
	.align		4
.L_31:
        /*0098*/ 	.byte	0x01, 0x54
	.zero		2


	//----- nvinfo : EIATTR_SYSCALL_OFFSETS
	.align		4
        /*009c*/ 	.byte	0x04, 0x46
        /*009e*/ 	.short	(.L_33 - .L_32)


	//   ....[0]....
.L_32:
        /*00a0*/ 	.word	0x000018f0


	//----- nvinfo : EIATTR_MBARRIER_INSTR_OFFSETS
	.align		4
.L_33:
        /*00a4*/ 	.byte	0x04, 0x39
        /*00a6*/ 	.short	(.L_35 - .L_34)


	//   ....[0]....
.L_34:
        /*00a8*/ 	.word	0x00000320
        /*00ac*/ 	.word	0x000000ff
        /*00b0*/ 	.word	0x00000000
        /*00b4*/ 	.short	0x0100
        /*00b6*/ 	.byte	0x07
	.zero		1


	//   ....[1]....
        /*00b8*/ 	.word	0x00000330
        /*00bc*/ 	.word	0x000000ff
        /*00c0*/ 	.word	0x00000020
        /*00c4*/ 	.short	0x0100
        /*00c6*/ 	.byte	0x07
	.zero		1


	//   ....[2]....
        /*00c8*/ 	.word	0x00000340
        /*00cc*/ 	.word	0x000000ff
        /*00d0*/ 	.word	0x00000008
        /*00d4*/ 	.short	0x0100
        /*00d6*/ 	.byte	0x07
	.zero		1


	//   ....[3]....
        /*00d8*/ 	.word	0x00000350
        /*00dc*/ 	.word	0x000000ff
        /*00e0*/ 	.word	0x00000028
        /*00e4*/ 	.short	0x0100
        /*00e6*/ 	.byte	0x07
	.zero		1


	//   ....[4]....
        /*00e8*/ 	.word	0x00000360
        /*00ec*/ 	.word	0x000000ff
        /*00f0*/ 	.word	0x00000010
        /*00f4*/ 	.short	0x0100
        /*00f6*/ 	.byte	0x07
	.zero		1


	//   ....[5]....
        /*00f8*/ 	.word	0x00000370
        /*00fc*/ 	.word	0x000000ff
        /*0100*/ 	.word	0x00000030
        /*0104*/ 	.short	0x0100
        /*0106*/ 	.byte	0x07
	.zero		1


	//   ....[6]....
        /*0108*/ 	.word	0x00000380
        /*010c*/ 	.word	0x000000ff
        /*0110*/ 	.word	0x00000018
        /*0114*/ 	.short	0x0100
        /*0116*/ 	.byte	0x07
	.zero		1


	//   ....[7]....
        /*0118*/ 	.word	0x00000390
        /*011c*/ 	.word	0x000000ff
        /*0120*/ 	.word	0x00000038
        /*0124*/ 	.short	0x0100
        /*0126*/ 	.byte	0x07
	.zero		1


	//   ....[8]....
        /*0128*/ 	.word	0x000007e0
        /*012c*/ 	.word	0x000000ff
        /*0130*/ 	.word	0x00000070
        /*0134*/ 	.short	0x0100
        /*0136*/ 	.byte	0x0d
	.zero		1


	//   ....[9]....
        /*0138*/ 	.word	0x00000820
        /*013c*/ 	.word	0x000000ff
        /*0140*/ 	.word	0x00000078
        /*0144*/ 	.short	0x0100
        /*0146*/ 	.byte	0x0d
	.zero		1


	//   ....[10]....
        /*0148*/ 	.word	0x00000850
        /*014c*/ 	.word	0x000000ff
        /*0150*/ 	.word	0x00000050
        /*0154*/ 	.short	0x0100
        /*0156*/ 	.byte	0x10
	.zero		1


	//   ....[11]....
        /*0158*/ 	.word	0x000008a0
        /*015c*/ 	.word	0x000000ff
        /*0160*/ 	.word	0x00000058
        /*0164*/ 	.short	0x0100
        /*0166*/ 	.byte	0x10
	.zero		1


	//   ....[12]....
        /*0168*/ 	.word	0x000008b0
        /*016c*/ 	.word	0x000000ff
        /*0170*/ 	.word	0x00000060
        /*0174*/ 	.short	0x0100
        /*0176*/ 	.byte	0x10
	.zero		1


	//   ....[13]....
        /*0178*/ 	.word	0x000008c0
        /*017c*/ 	.word	0x000000ff
        /*0180*/ 	.word	0x00000068
        /*0184*/ 	.short	0x0100
        /*0186*/ 	.byte	0x10
	.zero		1


	//   ....[14]....
        /*0188*/ 	.word	0x000017d0
        /*018c*/ 	.word	0x0000003c
        /*0190*/ 	.word	0x00000000
        /*0194*/ 	.short	0x010a
        /*0196*/ 	.byte	0x31
	.zero		1


	//   ....[15]....
        /*0198*/ 	.word	0x00001980
        /*019c*/ 	.word	0x00000003
        /*01a0*/ 	.word	0x00000000
        /*01a4*/ 	.short	0x010a
        /*01a6*/ 	.byte	0x3f
	.zero		1


	//   ....[16]....
        /*01a8*/ 	.word	0x000019c0
        /*01ac*/ 	.word	0x00000003
        /*01b0*/ 	.word	0x00000000
        /*01b4*/ 	.short	0x010a
        /*01b6*/ 	.byte	0x3f
	.zero		1


	//   ....[17]....
        /*01b8*/ 	.word	0x00001bc0
        /*01bc*/ 	.word	0x000000ff
        /*01c0*/ 	.word	0x00000000
        /*01c4*/ 	.short	0x010a
        /*01c6*/ 	.byte	0x04
	.zero		1


	//   ....[18]....
        /*01c8*/ 	.word	0x00001c00
        /*01cc*/ 	.word	0x000000ff
        /*01d0*/ 	.word	0x00000000
        /*01d4*/ 	.short	0x010a
        /*01d6*/ 	.byte	0x04
	.zero		1


	//   ....[19]....
        /*01d8*/ 	.word	0x00001d70
        /*01dc*/ 	.word	0x00000005
        /*01e0*/ 	.word	0x00000000
        /*01e4*/ 	.short	0x0101
        /*01e6*/ 	.byte	0x3f
	.zero		1


	//   ....[20]....
        /*01e8*/ 	.word	0x00001e70
        /*01ec*/ 	.word	0x0000003d
        /*01f0*/ 	.word	0x00000000
        /*01f4*/ 	.short	0x0101
        /*01f6*/ 	.byte	0x2c
	.zero		1


	//   ....[21]....
        /*01f8*/ 	.word	0x00001f60
        /*01fc*/ 	.word	0x00000003
        /*0200*/ 	.word	0x00000000
        /*0204*/ 	.short	0x0101
        /*0206*/ 	.byte	0x3f
	.zero		1


	//   ....[22]....
        /*0208*/ 	.word	0x00002020
        /*020c*/ 	.word	0x0000003c
        /*0210*/ 	.word	0x00000010
        /*0214*/ 	.short	0x010a
        /*0216*/ 	.byte	0x31
	.zero		1


	//   ....[23]....
        /*0218*/ 	.word	0x00004490
        /*021c*/ 	.word	0x0000003f
        /*0220*/ 	.word	0x00000000
        /*0224*/ 	.short	0x0101
        /*0226*/ 	.byte	0x2c
	.zero		1


	//   ....[24]....
        /*0228*/ 	.word	0x00004eb0
        /*022c*/ 	.word	0x0000000c
        /*0230*/ 	.word	0x00000020
        /*0234*/ 	.short	0x010a
        /*0236*/ 	.byte	0x3f
	.zero		1


	//   ....[25]....
        /*0238*/ 	.word	0x000052f0
        /*023c*/ 	.word	0x00000004
        /*0240*/ 	.word	0x00000078
        /*0244*/ 	.short	0x0101
        /*0246*/ 	.byte	0x3f
	.zero		1


	//   ....[26]....
        /*0248*/ 	.word	0x00005a00
        /*024c*/ 	.word	0x00000007
        /*0250*/ 	.word	0x00000000
        /*0254*/ 	.short	0x010a
        /*0256*/ 	.byte	0x3f
	.zero		1


	//   ....[27]....
        /*0258*/ 	.word	0x00005a80
        /*025c*/ 	.word	0x00000009
        /*0260*/ 	.word	0x00000000
        /*0264*/ 	.short	0x010a
        /*0266*/ 	.byte	0x3f
	.zero		1


	//   ....[28]....
        /*0268*/ 	.word	0x00005b10
        /*026c*/ 	.word	0x00000006
        /*0270*/ 	.word	0x00000000
        /*0274*/ 	.short	0x010a
        /*0276*/ 	.byte	0x3f
	.zero		1


	//   ....[29]....
        /*0278*/ 	.word	0x00005ba0
        /*027c*/ 	.word	0x00000003
        /*0280*/ 	.word	0x00000000
        /*0284*/ 	.short	0x010a
        /*0286*/ 	.byte	0x3f
	.zero		1


	//   ....[30]....
        /*0288*/ 	.word	0x00005c00
        /*028c*/ 	.word	0x0000003e
        /*0290*/ 	.word	0x00000000
        /*0294*/ 	.short	0x010a
        /*0296*/ 	.byte	0x3f
	.zero		1


	//   ....[31]....
        /*0298*/ 	.word	0x00005c50
        /*029c*/ 	.word	0x00000003
        /*02a0*/ 	.word	0x00000000
        /*02a4*/ 	.short	0x010a
        /*02a6*/ 	.byte	0x3f
	.zero		1


	//   ....[32]....
        /*02a8*/ 	.word	0x00005cb0
        /*02ac*/ 	.word	0x00000005
        /*02b0*/ 	.word	0x00000000
        /*02b4*/ 	.short	0x010a
        /*02b6*/ 	.byte	0x3f
	.zero		1


	//   ....[33]....
        /*02b8*/ 	.word	0x00005d00
        /*02bc*/ 	.word	0x0000003e
        /*02c0*/ 	.word	0x00000010
        /*02c4*/ 	.short	0x010a
        /*02c6*/ 	.byte	0x3f
	.zero		1


	//   ....[34]....
        /*02c8*/ 	.word	0x00005dd0
        /*02cc*/ 	.word	0x0000000c
        /*02d0*/ 	.word	0x00000020
        /*02d4*/ 	.short	0x010a
        /*02d6*/ 	.byte	0x3f
	.zero		1


	//   ....[35]....
        /*02d8*/ 	.word	0x00005ea0
        /*02dc*/ 	.word	0x00000007
        /*02e0*/ 	.word	0x00000000
        /*02e4*/ 	.short	0x010a
        /*02e6*/ 	.byte	0x3f
	.zero		1


	//   ....[36]....
        /*02e8*/ 	.word	0x00005ef0
        /*02ec*/ 	.word	0x00000009
        /*02f0*/ 	.word	0x00000000
        /*02f4*/ 	.short	0x010a
        /*02f6*/ 	.byte	0x3f
	.zero		1


	//   ....[37]....
        /*02f8*/ 	.word	0x00005f40
        /*02fc*/ 	.word	0x00000006
        /*0300*/ 	.word	0x00000000
        /*0304*/ 	.short	0x010a
        /*0306*/ 	.byte	0x3f
	.zero		1


	//----- nvinfo : EIATTR_NUM_MBARRIERS
	.align		4
.L_35:
        /*0308*/ 	.byte	0x03, 0x38
        /*030a*/ 	.short	0x000e


	//----- nvinfo : EIATTR_EXIT_INSTR_OFFSETS
	.align		4
        /*030c*/ 	.byte	0x04, 0x1c
        /*030e*/ 	.short	(.L_37 - .L_36)


	//   ....[0]....
.L_36:
        /*0310*/ 	.word	0x00001420


	//   ....[1]....
        /*0314*/ 	.word	0x00001480


	//   ....[2]....
        /*0318*/ 	.word	0x00004ba0


	//   ....[3]....
        /*031c*/ 	.word	0x00004bd0


	//   ....[4]....
        /*0320*/ 	.word	0x00005bf0


	//----- nvinfo : EIATTR_MAX_THREADS
	.align		4
.L_37:
        /*0324*/ 	.byte	0x04, 0x05
        /*0326*/ 	.short	(.L_39 - .L_38)
.L_38:
        /*0328*/ 	.word	0x00000180
        /*032c*/ 	.word	0x00000001
        /*0330*/ 	.word	0x00000001


	//----- nvinfo : EIATTR_CRS_STACK_SIZE
	.align		4
.L_39:
        /*0334*/ 	.byte	0x04, 0x1e
        /*0336*/ 	.short	(.L_41 - .L_40)
.L_40:
        /*0338*/ 	.word	0x00000000


	//----- nvinfo : EIATTR_CBANK_PARAM_SIZE
	.align		4
.L_41:
        /*033c*/ 	.byte	0x03, 0x19
        /*033e*/ 	.short	0x0470


	//----- nvinfo : EIATTR_PARAM_CBANK
	.align		4
        /*0340*/ 	.byte	0x04, 0x0a
        /*0342*/ 	.short	(.L_43 - .L_42)
	.align		4
.L_42:
        /*0344*/ 	.word	index@(.nv.constant0._ZN7cutlass13device_kernelINS_4gemm6kernel13GemmUniversalIN4cute5tupleIJiiiiEEENS1_10collective13CollectiveMmaINS1_34MainloopSm90TmaGmmaWarpSpecializedILi4ENS5_IJNS4_1CILi1EEENSA_ILi2EEESB_EEENS1_32KernelTmaWarpSpecializedPingpongEEENS5_IJNSA_ILi64EEESG_NSA_ILi32EEEEEENS_6half_tENS5_IJlSB_lEEESJ_SK_NS4_8TiledMMAINS4_8MMA_AtomIJNS4_4SM904GMMA25MMA_64x64x16_F32F16F16_SSILNSO_5MajorE0ELSQ_0ELNSO_7ScaleInE1ELSR_1EEEEEENS4_6LayoutINS5_IJSB_SB_SB_EEENS5_IJNSA_ILi0EEESW_SW_EEEEENS5_IJNS4_10UnderscoreESZ_SZ_EEEEENS4_23SM90_TMA_LOAD_MULTICASTENS4_14ComposedLayoutINS4_7SwizzleILi2ELi4ELi3EEENS4_18smem_ptr_flag_bitsILi16EEENSU_INS5_IJNSA_ILi8EEESH_EEENS5_IJSH_SB_EEEEEEEvNS4_8identityENS4_13SM90_TMA_LOADES1C_vS1D_EENS_8epilogue10collective6detail29Sm90TmaWarpSpecializedAdapterINS1H_15DefaultEpilogueISJ_SK_SK_NS1G_6thread17LinearCombinationISJ_Li1EffLNS1L_9ScaleType4KindE0ELNS_15FloatRoundStyleE2ESJ_EENS1_15EpilogueDefaultEEEEEvvEEEEvNT_6ParamsE)
        /*0348*/ 	.short	0x0210
        /*034a*/ 	.short	0x0470


	//----- nvinfo : EIATTR_SW_WAR
	.align		4
.L_43:
        /*034c*/ 	.byte	0x04, 0x36
        /*034e*/ 	.short	(.L_45 - .L_44)
.L_44:
        /*0350*/ 	.word	0x00000008
.L_45:


//--------------------- .nv.callgraph             --------------------------
	.section	.nv.callgraph,"",@"SHT_CUDA_CALLGRAPH"
	.align	4
	.sectionentsize	8
	.align		4
        /*0000*/ 	.word	0x00000000
	.align		4
        /*0004*/ 	.word	0xffffffff
	.align		4
        /*0008*/ 	.word	index@(_ZN7cutlass13device_kernelINS_4gemm6kernel13GemmUniversalIN4cute5tupleIJiiiiEEENS1_10collective13CollectiveMmaINS1_34MainloopSm90TmaGmmaWarpSpecializedILi4ENS5_IJNS4_1CILi1EEENSA_ILi2EEESB_EEENS1_32KernelTmaWarpSpecializedPingpongEEENS5_IJNSA_ILi64EEESG_NSA_ILi32EEEEEENS_6half_tENS5_IJlSB_lEEESJ_SK_NS4_8TiledMMAINS4_8MMA_AtomIJNS4_4SM904GMMA25MMA_64x64x16_F32F16F16_SSILNSO_5MajorE0ELSQ_0ELNSO_7ScaleInE1ELSR_1EEEEEENS4_6LayoutINS5_IJSB_SB_SB_EEENS5_IJNSA_ILi0EEESW_SW_EEEEENS5_IJNS4_10UnderscoreESZ_SZ_EEEEENS4_23SM90_TMA_LOAD_MULTICASTENS4_14ComposedLayoutINS4_7SwizzleILi2ELi4ELi3EEENS4_18smem_ptr_flag_bitsILi16EEENSU_INS5_IJNSA_ILi8EEESH_EEENS5_IJSH_SB_EEEEEEEvNS4_8identityENS4_13SM90_TMA_LOADES1C_vS1D_EENS_8epilogue10collective6detail29Sm90TmaWarpSpecializedAdapterINS1H_15DefaultEpilogueISJ_SK_SK_NS1G_6thread17LinearCombinationISJ_Li1EffLNS1L_9ScaleType4KindE0ELNS_15FloatRoundStyleE2ESJ_EENS1_15EpilogueDefaultEEEEEvvEEEEvNT_6ParamsE)
	.align		4
        /*000c*/ 	.word	index@(__assertfail)
	.align		4
        /*0010*/ 	.word	0x00000000
	.align		4
        /*0014*/ 	.word	0xfffffffe
	.align		4
        /*0018*/ 	.word	0x00000000
	.align		4
        /*001c*/ 	.word	0xfffffffd
	.align		4
        /*0020*/ 	.word	0x00000000
	.align		4
        /*0024*/ 	.word	0xfffffffc


//--------------------- .nv.constant4             --------------------------
	.section	.nv.constant4,"a",@progbits
	.align	8
	.align		8
.nv.constant4:
        /*0000*/ 	.dword	__assertfail
	.align		8
        /*0008*/ 	.dword	__unnamed_1
	.align		8
        /*0010*/ 	.dword	_ZN39_INTERNAL_307c691b_4_k_cu_f5a8c290_30354cuda3std3__45__cpo5beginE
	.align		8
        /*0018*/ 	.dword	_ZN39_INTERNAL_307c691b_4_k_cu_f5a8c290_30354cuda3std3__45__cpo3endE
	.align		8
        /*0020*/ 	.dword	_ZN39_INTERNAL_307c691b_4_k_cu_f5a8c290_30354cuda3std3__45__cpo6cbeginE
	.align		8
        /*0028*/ 	.dword	_ZN39_INTERNAL_307c691b_4_k_cu_f5a8c290_30354cuda3std3__45__cpo4cendE
	.align		8
        /*0030*/ 	.dword	_ZN39_INTERNAL_307c691b_4_k_cu_f5a8c290_30354cuda3std3__441_GLOBAL__N__307c691b_4_k_cu_f5a8c290_30356ignoreE
	.align		8
        /*0038*/ 	.dword	_ZN39_INTERNAL_307c691b_4_k_cu_f5a8c290_30354cuda3std3__419piecewise_constructE
	.align		8
        /*0040*/ 	.dword	_ZN39_INTERNAL_307c691b_4_k_cu_f5a8c290_30354cuda3std3__48in_placeE
	.align		8
        /*0048*/ 	.dword	_ZN39_INTERNAL_307c691b_4_k_cu_f5a8c290_30354cuda3std6ranges3__45__cpo4swapE
	.align		8
        /*0050*/ 	.dword	_ZN39_INTERNAL_307c691b_4_k_cu_f5a8c290_30354cuda3std6ranges3__45__cpo9iter_moveE
	.align		8
        /*0058*/ 	.dword	_ZN39_INTERNAL_307c691b_4_k_cu_f5a8c290_30354cute7productE
	.align		8
        /*0060*/ 	.dword	_ZN39_INTERNAL_307c691b_4_k_cu_f5a8c290_30354cute1_E
	.align		8
        /*0068*/ 	.dword	$str$22
	.align		8
        /*0070*/ 	.dword	$str$23


//--------------------- .text._ZN7cutlass13device_kernelINS_4gemm6kernel13GemmUniversalIN4cute5tupleIJiiiiEEENS1_10collective13CollectiveMmaINS1_34MainloopSm90TmaGmmaWarpSpecializedILi4ENS5_IJNS4_1CILi1EEENSA_ILi2EEESB_EEENS1_32KernelTmaWarpSpecializedPingpongEEENS5_IJNSA_ILi64EEESG_NSA_ILi32EEEEEENS_6half_tENS5_IJlSB_lEEESJ_SK_NS4_8TiledMMAINS4_8MMA_AtomIJNS4_4SM904GMMA25MMA_64x64x16_F32F16F16_SSILNSO_5MajorE0ELSQ_0ELNSO_7ScaleInE1ELSR_1EEEEEENS4_6LayoutINS5_IJSB_SB_SB_EEENS5_IJNSA_ILi0EEESW_SW_EEEEENS5_IJNS4_10UnderscoreESZ_SZ_EEEEENS4_23SM90_TMA_LOAD_MULTICASTENS4_14ComposedLayoutINS4_7SwizzleILi2ELi4ELi3EEENS4_18smem_ptr_flag_bitsILi16EEENSU_INS5_IJNSA_ILi8EEESH_EEENS5_IJSH_SB_EEEEEEEvNS4_8identityENS4_13SM90_TMA_LOADES1C_vS1D_EENS_8epilogue10collective6detail29Sm90TmaWarpSpecializedAdapterINS1H_15DefaultEpilogueISJ_SK_SK_NS1G_6thread17LinearCombinationISJ_Li1EffLNS1L_9ScaleType4KindE0ELNS_15FloatRoundStyleE2ESJ_EENS1_15EpilogueDefaultEEEEEvvEEEEvNT_6ParamsE --------------------------
	.section	.text._ZN7cutlass13device_kernelINS_4gemm6kernel13GemmUniversalIN4cute5tupleIJiiiiEEENS1_10collective13CollectiveMmaINS1_34MainloopSm90TmaGmmaWarpSpecializedILi4ENS5_IJNS4_1CILi1EEENSA_ILi2EEESB_EEENS1_32KernelTmaWarpSpecializedPingpongEEENS5_IJNSA_ILi64EEESG_NSA_ILi32EEEEEENS_6half_tENS5_IJlSB_lEEESJ_SK_NS4_8TiledMMAINS4_8MMA_AtomIJNS4_4SM904GMMA25MMA_64x64x16_F32F16F16_SSILNSO_5MajorE0ELSQ_0ELNSO_7ScaleInE1ELSR_1EEEEEENS4_6LayoutINS5_IJSB_SB_SB_EEENS5_IJNSA_ILi0EEESW_SW_EEEEENS5_IJNS4_10UnderscoreESZ_SZ_EEEEENS4_23SM90_TMA_LOAD_MULTICASTENS4_14ComposedLayoutINS4_7SwizzleILi2ELi4ELi3EEENS4_18smem_ptr_flag_bitsILi16EEENSU_INS5_IJNSA_ILi8EEESH_EEENS5_IJSH_SB_EEEEEEEvNS4_8identityENS4_13SM90_TMA_LOADES1C_vS1D_EENS_8epilogue10collective6detail29Sm90TmaWarpSpecializedAdapterINS1H_15DefaultEpilogueISJ_SK_SK_NS1G_6thread17LinearCombinationISJ_Li1EffLNS1L_9ScaleType4KindE0ELNS_15FloatRoundStyleE2ESJ_EENS1_15EpilogueDefaultEEEEEvvEEEEvNT_6ParamsE,"ax",@progbits
	.align	128
.text._ZN7cutlass13device_kernelINS_4gemm6kernel13GemmUniversalIN4cute5tupleIJiiiiEEENS1_10collective13CollectiveMmaINS1_34MainloopSm90TmaGmmaWarpSpecializedILi4ENS5_IJNS4_1CILi1EEENSA_ILi2EEESB_EEENS1_32KernelTmaWarpSpecializedPingpongEEENS5_IJNSA_ILi64EEESG_NSA_ILi32EEEEEENS_6half_tENS5_IJlSB_lEEESJ_SK_NS4_8TiledMMAINS4_8MMA_AtomIJNS4_4SM904GMMA25MMA_64x64x16_F32F16F16_SSILNSO_5MajorE0ELSQ_0ELNSO_7ScaleInE1ELSR_1EEEEEENS4_6LayoutINS5_IJSB_SB_SB_EEENS5_IJNSA_ILi0EEESW_SW_EEEEENS5_IJNS4_10UnderscoreESZ_SZ_EEEEENS4_23SM90_TMA_LOAD_MULTICASTENS4_14ComposedLayoutINS4_7SwizzleILi2ELi4ELi3EEENS4_18smem_ptr_flag_bitsILi16EEENSU_INS5_IJNSA_ILi8EEESH_EEENS5_IJSH_SB_EEEEEEEvNS4_8identityENS4_13SM90_TMA_LOADES1C_vS1D_EENS_8epilogue10collective6detail29Sm90TmaWarpSpecializedAdapterINS1H_15DefaultEpilogueISJ_SK_SK_NS1G_6thread17LinearCombinationISJ_Li1EffLNS1L_9ScaleType4KindE0ELNS_15FloatRoundStyleE2ESJ_EENS1_15EpilogueDefaultEEEEEvvEEEEvNT_6ParamsE:
        .type           _ZN7cutlass13device_kernelINS_4gemm6kernel13GemmUniversalIN4cute5tupleIJiiiiEEENS1_10collective13CollectiveMmaINS1_34MainloopSm90TmaGmmaWarpSpecializedILi4ENS5_IJNS4_1CILi1EEENSA_ILi2EEESB_EEENS1_32KernelTmaWarpSpecializedPingpongEEENS5_IJNSA_ILi64EEESG_NSA_ILi32EEEEEENS_6half_tENS5_IJlSB_lEEESJ_SK_NS4_8TiledMMAINS4_8MMA_AtomIJNS4_4SM904GMMA25MMA_64x64x16_F32F16F16_SSILNSO_5MajorE0ELSQ_0ELNSO_7ScaleInE1ELSR_1EEEEEENS4_6LayoutINS5_IJSB_SB_SB_EEENS5_IJNSA_ILi0EEESW_SW_EEEEENS5_IJNS4_10UnderscoreESZ_SZ_EEEEENS4_23SM90_TMA_LOAD_MULTICASTENS4_14ComposedLayoutINS4_7SwizzleILi2ELi4ELi3EEENS4_18smem_ptr_flag_bitsILi16EEENSU_INS5_IJNSA_ILi8EEESH_EEENS5_IJSH_SB_EEEEEEEvNS4_8identityENS4_13SM90_TMA_LOADES1C_vS1D_EENS_8epilogue10collective6detail29Sm90TmaWarpSpecializedAdapterINS1H_15DefaultEpilogueISJ_SK_SK_NS1G_6thread17LinearCombinationISJ_Li1EffLNS1L_9ScaleType4KindE0ELNS_15FloatRoundStyleE2ESJ_EENS1_15EpilogueDefaultEEEEEvvEEEEvNT_6ParamsE,@function
        .size           _ZN7cutlass13device_kernelINS_4gemm6kernel13GemmUniversalIN4cute5tupleIJiiiiEEENS1_10collective13CollectiveMmaINS1_34MainloopSm90TmaGmmaWarpSpecializedILi4ENS5_IJNS4_1CILi1EEENSA_ILi2EEESB_EEENS1_32KernelTmaWarpSpecializedPingpongEEENS5_IJNSA_ILi64EEESG_NSA_ILi32EEEEEENS_6half_tENS5_IJlSB_lEEESJ_SK_NS4_8TiledMMAINS4_8MMA_AtomIJNS4_4SM904GMMA25MMA_64x64x16_F32F16F16_SSILNSO_5MajorE0ELSQ_0ELNSO_7ScaleInE1ELSR_1EEEEEENS4_6LayoutINS5_IJSB_SB_SB_EEENS5_IJNSA_ILi0EEESW_SW_EEEEENS5_IJNS4_10UnderscoreESZ_SZ_EEEEENS4_23SM90_TMA_LOAD_MULTICASTENS4_14ComposedLayoutINS4_7SwizzleILi2ELi4ELi3EEENS4_18smem_ptr_flag_bitsILi16EEENSU_INS5_IJNSA_ILi8EEESH_EEENS5_IJSH_SB_EEEEEEEvNS4_8identityENS4_13SM90_TMA_LOADES1C_vS1D_EENS_8epilogue10collective6detail29Sm90TmaWarpSpecializedAdapterINS1H_15DefaultEpilogueISJ_SK_SK_NS1G_6thread17LinearCombinationISJ_Li1EffLNS1L_9ScaleType4KindE0ELNS_15FloatRoundStyleE2ESJ_EENS1_15EpilogueDefaultEEEEEvvEEEEvNT_6ParamsE,(.L_x_136 - _ZN7cutlass13device_kernelINS_4gemm6kernel13GemmUniversalIN4cute5tupleIJiiiiEEENS1_10collective13CollectiveMmaINS1_34MainloopSm90TmaGmmaWarpSpecializedILi4ENS5_IJNS4_1CILi1EEENSA_ILi2EEESB_EEENS1_32KernelTmaWarpSpecializedPingpongEEENS5_IJNSA_ILi64EEESG_NSA_ILi32EEEEEENS_6half_tENS5_IJlSB_lEEESJ_SK_NS4_8TiledMMAINS4_8MMA_AtomIJNS4_4SM904GMMA25MMA_64x64x16_F32F16F16_SSILNSO_5MajorE0ELSQ_0ELNSO_7ScaleInE1ELSR_1EEEEEENS4_6LayoutINS5_IJSB_SB_SB_EEENS5_IJNSA_ILi0EEESW_SW_EEEEENS5_IJNS4_10UnderscoreESZ_SZ_EEEEENS4_23SM90_TMA_LOAD_MULTICASTENS4_14ComposedLayoutINS4_7SwizzleILi2ELi4ELi3EEENS4_18smem_ptr_flag_bitsILi16EEENSU_INS5_IJNSA_ILi8EEESH_EEENS5_IJSH_SB_EEEEEEEvNS4_8identityENS4_13SM90_TMA_LOADES1C_vS1D_EENS_8epilogue10collective6detail29Sm90TmaWarpSpecializedAdapterINS1H_15DefaultEpilogueISJ_SK_SK_NS1G_6thread17LinearCombinationISJ_Li1EffLNS1L_9ScaleType4KindE0ELNS_15FloatRoundStyleE2ESJ_EENS1_15EpilogueDefaultEEEEEvvEEEEvNT_6ParamsE)
        .other          _ZN7cutlass13device_kernelINS_4gemm6kernel13GemmUniversalIN4cute5tupleIJiiiiEEENS1_10collective13CollectiveMmaINS1_34MainloopSm90TmaGmmaWarpSpecializedILi4ENS5_IJNS4_1CILi1EEENSA_ILi2EEESB_EEENS1_32KernelTmaWarpSpecializedPingpongEEENS5_IJNSA_ILi64EEESG_NSA_ILi32EEEEEENS_6half_tENS5_IJlSB_lEEESJ_SK_NS4_8TiledMMAINS4_8MMA_AtomIJNS4_4SM904GMMA25MMA_64x64x16_F32F16F16_SSILNSO_5MajorE0ELSQ_0ELNSO_7ScaleInE1ELSR_1EEEEEENS4_6LayoutINS5_IJSB_SB_SB_EEENS5_IJNSA_ILi0EEESW_SW_EEEEENS5_IJNS4_10UnderscoreESZ_SZ_EEEEENS4_23SM90_TMA_LOAD_MULTICASTENS4_14ComposedLayoutINS4_7SwizzleILi2ELi4ELi3EEENS4_18smem_ptr_flag_bitsILi16EEENSU_INS5_IJNSA_ILi8EEESH_EEENS5_IJSH_SB_EEEEEEEvNS4_8identityENS4_13SM90_TMA_LOADES1C_vS1D_EENS_8epilogue10collective6detail29Sm90TmaWarpSpecializedAdapterINS1H_15DefaultEpilogueISJ_SK_SK_NS1G_6thread17LinearCombinationISJ_Li1EffLNS1L_9ScaleType4KindE0ELNS_15FloatRoundStyleE2ESJ_EENS1_15EpilogueDefaultEEEEEvvEEEEvNT_6ParamsE,@"STO_CUDA_ENTRY STV_DEFAULT"
_ZN7cutlass13device_kernelINS_4gemm6kernel13GemmUniversalIN4cute5tupleIJiiiiEEENS1_10collective13CollectiveMmaINS1_34MainloopSm90TmaGmmaWarpSpecializedILi4ENS5_IJNS4_1CILi1EEENSA_ILi2EEESB_EEENS1_32KernelTmaWarpSpecializedPingpongEEENS5_IJNSA_ILi64EEESG_NSA_ILi32EEEEEENS_6half_tENS5_IJlSB_lEEESJ_SK_NS4_8TiledMMAINS4_8MMA_AtomIJNS4_4SM904GMMA25MMA_64x64x16_F32F16F16_SSILNSO_5MajorE0ELSQ_0ELNSO_7ScaleInE1ELSR_1EEEEEENS4_6LayoutINS5_IJSB_SB_SB_EEENS5_IJNSA_ILi0EEESW_SW_EEEEENS5_IJNS4_10UnderscoreESZ_SZ_EEEEENS4_23SM90_TMA_LOAD_MULTICASTENS4_14ComposedLayoutINS4_7SwizzleILi2ELi4ELi3EEENS4_18smem_ptr_flag_bitsILi16EEENSU_INS5_IJNSA_ILi8EEESH_EEENS5_IJSH_SB_EEEEEEEvNS4_8identityENS4_13SM90_TMA_LOADES1C_vS1D_EENS_8epilogue10collective6detail29Sm90TmaWarpSpecializedAdapterINS1H_15DefaultEpilogueISJ_SK_SK_NS1G_6thread17LinearCombinationISJ_Li1EffLNS1L_9ScaleType4KindE0ELNS_15FloatRoundStyleE2ESJ_EENS1_15EpilogueDefaultEEEEEvvEEEEvNT_6ParamsE:
[----:B------:R-:W0:Y:S01]  /*0000*/  LDC R1, c[0x0][0x28] ;  /* 0x00000a00ff017b82 */ /* 0x000e220000000800 */
[----:B------:R-:W1:Y:S01]  /*0010*/  S2R R3, SR_TID.X ;  /* 0x0000000000037919 */ /* 0x000e620000002100 */
[----:B------:R-:W-:Y:S01]  /*0020*/  ELECT P0, URZ, PT ;  /* 0x00000000003f782f */ /* 0x000fe20003800000 */
[----:B------:R-:W-:Y:S01]  /*0030*/  BSSY B0, `(.L_x_0) ;  /* 0x0000014000007945 */ /* 0x000fe20003800000 */
[--C-:B-1----:R-:W-:Y:S02]  /*0040*/  SHF.R.U32.HI R0, RZ, 0x5, R3.reuse ;  /* 0x00000005ff007819 */ /* 0x102fe40000011603 */
[----:B------:R-:W-:-:S03]  /*0050*/  SHF.R.U32.HI R5, RZ, 0x7, R3 ;  /* 0x00000007ff057819 */ /* 0x000fc60000011603 */
[----:B------:R-:W1:Y:S02]  /*0060*/  SHFL.IDX PT, R2, R0, RZ, 0x1f ;  /* 0x00001fff00027589 */ /* 0x000e6400000e0000 */
[----:B-1----:R-:W-:Y:S02]  /*0070*/  R2UR UR6, R2 ;  /* 0x00000000020672ca */ /* 0x002fe400000e0000 */
[----:B------:R1:W2:Y:S11]  /*0080*/  SHFL.IDX PT, R2, R5, RZ, 0x1f ;  /* 0x00001fff05027589 */ /* 0x0002b600000e0000 */
[----:B------:R-:W-:-:S02]  /*0090*/  USHF.R.S32.HI UR4, URZ, 0x1f, UR6 ;  /* 0x0000001f3f047899 */ /* 0x000fc40008011406 */
[----:B------:R-:W-:Y:S02]  /*00a0*/  ISETP.NE.OR P0, PT, RZ, UR6, !P0 ;  /* 0x00000006ff007c0c */ /* 0x000fe4000c705670 */
[----:B------:R-:W-:-:S04]  /*00b0*/  ULEA.HI UR4, UR4, UR6, URZ, 0x2 ;  /* 0x0000000604047291 */ /* 0x000fc8000f8f103f */
[----:B------:R-:W-:-:S04]  /*00c0*/  ULOP3.LUT UR4, UR4, 0xfffffffc, URZ, 0xc0, !UPT ;  /* 0xfffffffc04047892 */ /* 0x000fc8000f8ec03f */
[----:B------:R-:W-:-:S03]  /*00d0*/  UIADD3 UR6, UR6, -UR4, URZ ;  /* 0x8000000406067290 */ /* 0x000fc6000fffe03f */
[----:B012---:R-:W-:Y:S09]  /*00e0*/  @P0 BRA `(.L_x_1) ;  /* 0x0000000000200947 */ /* 0x007ff20003800000 */
[----:B------:R-:W-:Y:S02]  /*00f0*/  ULDC.64 UR4, c[0x0][0x198] ;  /* 0x0000660000047ab9 */ /* 0x000fe40000000a00 */
[----:B------:R-:W-:Y:S02]  /*0100*/  UIADD3 UR8, UP0, UR4, 0xf0, URZ ;  /* 0x000000f004087890 */ /* 0x000fe4000ff1e03f */
[----:B------:R-:W-:Y:S02]  /*0110*/  UIADD3 UR4, UP1, UR4, 0x1f0, URZ ;  /* 0x000001f004047890 */ /* 0x000fe4000ff3e03f */
[----:B------:R-:W-:Y:S02]  /*0120*/  UIADD3.X UR9, URZ, UR5, URZ, UP0, !UPT ;  /* 0x000000053f097290 */ /* 0x000fe400087fe43f */
[----:B------:R-:W-:-:S07]  /*0130*/  UIADD3.X UR5, URZ, UR5, URZ, UP1, !UPT ;  /* 0x000000053f057290 */ /* 0x000fce0008ffe43f */
[----:B------:R0:W-:Y:S02]  /*0140*/  UTMACCTL.PF [UR8] ;  /* 0x00000000080079b9 */ /* 0x0001e40008040000 */
[----:B------:R0:W-:Y:S02]  /*0150*/  UTMACCTL.PF [UR4] ;  /* 0x00000000040079b9 */ /* 0x0001e40008040000 */
[----:B0-----:R-:W-:Y:S01]  /*0160*/  NOP ;  /* 0x0000000000007918 */ /* 0x001fe20000000000 */
.L_x_1:
[----:B------:R-:W-:Y:S05]  /*0170*/  BSYNC B0 ;  /* 0x0000000000007941 */ /* 0x000fea0003800000 */
.L_x_0:
[----:B------:R-:W0:Y:S01]  /*0180*/  SHFL.IDX PT, R6, R0, RZ, 0x1f ;  /* 0x00001fff00067589 */ /* 0x000e2200000e0000 */
[----:B------:R-:W-:Y:S01]  /*0190*/  R2UR UR19, R2 ;  /* 0x00000000021372ca */ /* 0x000fe200000e0000 */
[----:B------:R-:W-:Y:S01]  /*01a0*/  UISETP.NE.AND UP0, UPT, UR6, 0x3, UPT ;  /* 0x000000030600788c */ /* 0x000fe2000bf05270 */
[----:B------:R-:W-:-:S03]  /*01b0*/  SHF.R.S32.HI R2, RZ, 0x1f, R3 ;  /* 0x0000001fff027819 */ /* 0x000fc60000011403 */
[----:B------:R-:W-:Y:S01]  /*01c0*/  UISETP.EQ.OR UP0, UPT, UR6, URZ, !UP0 ;  /* 0x0000003f0600728c */ /* 0x000fe2000c702670 */
[----:B------:R-:W-:-:S07]  /*01d0*/  LEA.HI R2, R2, R3, RZ, 0x7 ;  /* 0x0000000302027211 */ /* 0x000fce00078f38ff */
[----:B------:R-:W-:Y:S02]  /*01e0*/  UIADD3 UR14, UR19, -0x1, URZ ;  /* 0xffffffff130e7890 */ /* 0x000fe4000fffe03f */
[----:B------:R-:W-:Y:S02]  /*01f0*/  UISETP.EQ.AND UP0, UPT, UR19, URZ, UP0 ;  /* 0x0000003f1300728c */ /* 0x000fe40008702270 */
[----:B------:R-:W-:Y:S02]  /*0200*/  UISETP.GE.U32.AND UP1, UPT, UR14, 0x2, UPT ;  /* 0x000000020e00788c */ /* 0x000fe4000bf26070 */
[----:B------:R-:W-:Y:S01]  /*0210*/  USEL UR36, URZ, 0x1, !UP0 ;  /* 0x000000013f247887 */ /* 0x000fe2000c000000 */
[----:B0-----:R-:W-:-:S03]  /*0220*/  ISETP.NE.AND P0, PT, R6, RZ, PT ;  /* 0x000000ff0600720c */ /* 0x001fc60003f05270 */
[----:B------:R-:W-:-:S10]  /*0230*/  USEL UR36, UR36, 0x2, UP1 ;  /* 0x0000000224247887 */ /* 0x000fd40008800000 */
[----:B------:R-:W-:Y:S05]  /*0240*/  @P0 BRA `(.L_x_2) ;  /* 0x0000000000580947 */ /* 0x000fea0003800000 */
[----:B------:R-:W0:Y:S01]  /*0250*/  S2UR UR7, SR_CgaCtaId ;  /* 0x00000000000779c3 */ /* 0x000e220000008800 */
[----:B------:R-:W-:Y:S01]  /*0260*/  UMOV UR4, 0x400 ;  /* 0x0000040000047882 */ /* 0x000fe20000000000 */
[----:B------:R-:W-:Y:S01]  /*0270*/  UMOV UR5, 0x1 ;  /* 0x0000000100057882 */ /* 0x000fe20000000000 */
[----:B------:R-:W-:Y:S01]  /*0280*/  UMOV UR8, 0x2 ;  /* 0x0000000200087882 */ /* 0x000fe20000000000 */
[----:B------:R-:W-:Y:S01]  /*0290*/  ELECT P0, URZ, PT ;  /* 0x00000000003f782f */ /* 0x000fe20003800000 */
[----:B------:R-:W-:-:S04]  /*02a0*/  UIADD3 UR8, -UR8, 0x100000, URZ ;  /* 0x0010000008087890 */ /* 0x000fc8000fffe13f */
[----:B------:R-:W-:Y:S02]  /*02b0*/  USHF.L.U32 UR9, UR8, 0xb, URZ ;  /* 0x0000000b08097899 */ /* 0x000fe4000800063f */
[----:B------:R-:W-:Y:S02]  /*02c0*/  USHF.L.U32 UR8, UR8, 0x1, URZ ;  /* 0x0000000108087899 */ /* 0x000fe4000800063f */
[----:B0-----:R-:W-:Y:S02]  /*02d0*/  ULEA UR7, UR7, UR4, 0x18 ;  /* 0x0000000407077291 */ /* 0x001fe4000f8ec03f */
[----:B------:R-:W-:-:S04]  /*02e0*/  UIADD3 UR4, -UR5, 0x100000, URZ ;  /* 0x0010000005047890 */ /* 0x000fc8000fffe13f */
[----:B------:R-:W-:Y:S02]  /*02f0*/  USHF.L.U32 UR5, UR4, 0xb, URZ ;  /* 0x0000000b04057899 */ /* 0x000fe4000800063f */
[----:B------:R-:W-:Y:S01]  /*0300*/  USHF.L.U32 UR4, UR4, 0x1, URZ ;  /* 0x0000000104047899 */ /* 0x000fe2000800063f */
[----:B------:R-:W0:Y:S11]  /*0310*/  FENCE.VIEW.ASYNC.S ;  /* 0x00000000000073c6 */ /* 0x000e360000000000 */
[----:B0-----:R0:W1:Y:S01]  /*0320*/  SYNCS.EXCH.64 URZ, [UR7], UR4 ;  /* 0x00000004073f75b2 */ /* 0x0010620008000100 */
[----:B------:R0:W2:Y:S01]  /*0330*/  SYNCS.EXCH.64 URZ, [UR7+0x20], UR8 ;  /* 0x00002008073f75b2 */ /* 0x0000a20008000100 */
[----:B------:R0:W3:Y:S01]  /*0340*/  SYNCS.EXCH.64 URZ, [UR7+0x8], UR4 ;  /* 0x00000804073f75b2 */ /* 0x0000e20008000100 */
[----:B------:R0:W4:Y:S01]  /*0350*/  SYNCS.EXCH.64 URZ, [UR7+0x28], UR8 ;  /* 0x00002808073f75b2 */ /* 0x0001220008000100 */
[----:B------:R0:W0:Y:S01]  /*0360*/  SYNCS.EXCH.64 URZ, [UR7+0x10], UR4 ;  /* 0x00001004073f75b2 */ /* 0x0000220008000100 */
[----:B------:R0:W0:Y:S01]  /*0370*/  SYNCS.EXCH.64 URZ, [UR7+0x30], UR8 ;  /* 0x00003008073f75b2 */ /* 0x0000220008000100 */
[----:B------:R0:W0:Y:S01]  /*0380*/  SYNCS.EXCH.64 URZ, [UR7+0x18], UR4 ;  /* 0x00001804073f75b2 */ /* 0x0000220008000100 */
[----:B------:R0:W0:Y:S01]  /*0390*/  SYNCS.EXCH.64 URZ, [UR7+0x38], UR8 ;  /* 0x00003808073f75b2 */ /* 0x0000220008000100 */
[----:B------:R-:W-:Y:S01]  /*03a0*/  NOP ;  /* 0x0000000000007918 */ /* 0x000fe20000000000 */
.L_x_2:
[----:B------:R-:W5:Y:S01]  /*03b0*/  SHFL.IDX PT, R10, R0, RZ, 0x1f ;  /* 0x00001fff000a7589 */ /* 0x000f6200000e0000 */
[----:B------:R-:W1:Y:S01]  /*03c0*/  S2UR UR15, SR_CTAID.X ;  /* 0x00000000000f79c3 */ /* 0x000e620000002500 */
[----:B------:R-:W-:Y:S02]  /*03d0*/  ELECT P0, URZ, PT ;  /* 0x00000000003f782f */ /* 0x000fe40003800000 */
[----:B------:R-:W-:Y:S01]  /*03e0*/  SHF.R.S32.HI R11, RZ, 0x1f, R6 ;  /* 0x0000001fff0b7819 */ /* 0x000fe20000011406 */
[----:B------:R1:W2:Y:S01]  /*03f0*/  SHFL.IDX PT, R8, R0, RZ, 0x1f ;  /* 0x00001fff00087589 */ /* 0x0002a200000e0000 */
[----:B------:R-:W-:Y:S02]  /*0400*/  ELECT P1, URZ, PT ;  /* 0x00000000003f782f */ /* 0x000fe40003820000 */
[----:B------:R-:W-:Y:S01]  /*0410*/  LOP3.LUT R2, R2, 0xffffff80, RZ, 0xc0, !PT ;  /* 0xffffff8002027812 */ /* 0x000fe200078ec0ff */
[----:B0-----:R-:W-:Y:S01]  /*0420*/  ULDC UR4, c[0x0][0x150] ;  /* 0x0000540000047ab9 */ /* 0x001fe20000000800 */
[----:B------:R-:W-:Y:S01]  /*0430*/  LEA.HI R11, R11, R6, RZ, 0x2 ;  /* 0x000000060b0b7211 */ /* 0x000fe200078f10ff */
[----:B------:R-:W0:Y:S01]  /*0440*/  S2UR UR8, SR_CTAID.Y ;  /* 0x00000000000879c3 */ /* 0x000e220000002600 */
[----:B------:R-:W-:Y:S01]  /*0450*/  NOP ;  /* 0x0000000000007918 */ /* 0x000fe20000000000 */
[----:B------:R-:W-:Y:S01]  /*0460*/  IMAD.IADD R4, R3, 0x1, -R2 ;  /* 0x0000000103047824 */ /* 0x000fe200078e0a02 */
[----:B------:R-:W-:Y:S01]  /*0470*/  LOP3.LUT R11, R11, 0x3ffffffc, RZ, 0xc0, !PT ;  /* 0x3ffffffc0b0b7812 */ /* 0x000fe200078ec0ff */
[----:B------:R-:W-:Y:S01]  /*0480*/  NOP ;  /* 0x0000000000007918 */ /* 0x000fe20000000000 */
[----:B------:R-:W-:Y:S01]  /*0490*/  ULDC UR17, c[0x0][0x148] ;  /* 0x0000520000117ab9 */ /* 0x000fe20000000800 */
[----:B------:R-:W-:Y:S01]  /*04a0*/  UMOV UR20, 0x80 ;  /* 0x0000008000147882 */ /* 0x000fe20000000000 */
[----:B------:R-:W-:Y:S01]  /*04b0*/  SHF.R.S32.HI R9, RZ, 0x1f, R4 ;  /* 0x0000001fff097819 */ /* 0x000fe20000011404 */
[----:B------:R-:W-:Y:S01]  /*04c0*/  IMAD.IADD R11, R6, 0x1, -R11 ;  /* 0x00000001060b7824 */ /* 0x000fe200078e0a0b */
[----:B------:R-:W-:Y:S01]  /*04d0*/  ULDC UR12, c[0x0][0x144] ;  /* 0x00005100000c7ab9 */ /* 0x000fe20000000800 */
[----:B------:R-:W3:Y:S01]  /*04e0*/  SHFL.IDX PT, R5, R5, RZ, 0x1f ;  /* 0x00001fff05057589 */ /* 0x000ee200000e0000 */
[----:B------:R-:W-:-:S02]  /*04f0*/  LEA.HI R2, R9, R4, RZ, 0x3 ;  /* 0x0000000409027211 */ /* 0x000fc400078f18ff */
[----:B------:R-:W-:Y:S02]  /*0500*/  ISETP.NE.AND P3, PT, RZ, UR19, PT ;  /* 0x00000013ff007c0c */ /* 0x000fe4000bf65270 */
[----:B-----5:R-:W-:Y:S02]  /*0510*/  ISETP.NE.OR P0, PT, R10, RZ, !P0 ;  /* 0x000000ff0a00720c */ /* 0x020fe40004705670 */
[----:B-1----:R-:W-:Y:S02]  /*0520*/  I2FP.F32.U32 R0, UR15 ;  /* 0x0000000f00007c45 */ /* 0x002fe40008201000 */
[----:B--2---:R-:W-:Y:S02]  /*0530*/  ISETP.NE.OR P1, PT, R8, RZ, !P1 ;  /* 0x000000ff0800720c */ /* 0x004fe40004f25670 */
[----:B------:R-:W-:Y:S01]  /*0540*/  SHF.R.S32.HI R7, RZ, 0x3, R2 ;  /* 0x00000003ff077819 */ /* 0x000fe20000011402 */
[----:B------:R-:W-:Y:S01]  /*0550*/  FMUL R0, R0, UR4 ;  /* 0x0000000400007c20 */ /* 0x000fe20008400000 */
[----:B------:R-:W-:Y:S01]  /*0560*/  ULDC UR4, c[0x0][0x154] ;  /* 0x0000550000047ab9 */ /* 0x000fe20000000800 */
[----:B0-----:R-:W-:-:S02]  /*0570*/  I2FP.F32.U32 R6, UR8 ;  /* 0x0000000800067c45 */ /* 0x001fc40008201000 */
[----:B------:R-:W-:Y:S02]  /*0580*/  SHF.R.S32.HI R2, RZ, 0x1f, R2 ;  /* 0x0000001fff027819 */ /* 0x000fe40000011402 */
[----:B------:R-:W-:Y:S01]  /*0590*/  VOTEU.ALL UP2, P0 ;  /* 0x00000000003f7886 */ /* 0x000fe20000040000 */
[----:B------:R-:W-:Y:S01]  /*05a0*/  FMUL R6, R6, UR4 ;  /* 0x0000000406067c20 */ /* 0x000fe20008400000 */
[----:B------:R-:W0:Y:S01]  /*05b0*/  F2I.U32.TRUNC.NTZ R0, R0 ;  /* 0x0000000000007305 */ /* 0x000e22000020f000 */
[----:B------:R-:W-:Y:S01]  /*05c0*/  LEA.HI R2, R2, R7, RZ, 0x2 ;  /* 0x0000000702027211 */ /* 0x000fe200078f10ff */
[----:B------:R-:W-:Y:S01]  /*05d0*/  VOTEU.ALL UP3, P1 ;  /* 0x00000000003f7886 */ /* 0x000fe20000860000 */
[----:B------:R-:W1:Y:S01]  /*05e0*/  @!UP2 S2UR UR11, SR_CgaCtaId ;  /* 0x00000000000ba9c3 */ /* 0x000e620000008800 */
[----:B------:R-:W-:Y:S01]  /*05f0*/  UMOV UR4, 0x20 ;  /* 0x0000002000047882 */ /* 0x000fe20000000000 */
[----:B------:R-:W-:Y:S01]  /*0600*/  LOP3.LUT R2, R2, 0xfffffffc, RZ, 0xc0, !PT ;  /* 0xfffffffc02027812 */ /* 0x000fe200078ec0ff */
[----:B------:R-:W-:Y:S01]  /*0610*/  @!UP2 UMOV UR10, 0x400 ;  /* 0x00000400000aa882 */ /* 0x000fe20000000000 */
[----:B------:R-:W-:-:S04]  /*0620*/  @!UP2 UIADD3 UR4, -UR4, 0x100000, URZ ;  /* 0x001000000404a890 */ /* 0x000fc8000fffe13f */
[----:B------:R-:W-:Y:S02]  /*0630*/  @!UP2 USHF.L.U32 UR5, UR4, 0xb, URZ ;  /* 0x0000000b0405a899 */ /* 0x000fe4000800063f */
[----:B------:R-:W-:Y:S01]  /*0640*/  @!UP2 USHF.L.U32 UR4, UR4, 0x1, URZ ;  /* 0x000000010404a899 */ /* 0x000fe2000800063f */
[----:B------:R-:W2:Y:S01]  /*0650*/  F2I.U32.TRUNC.NTZ R6, R6 ;  /* 0x0000000600067305 */ /* 0x000ea2000020f000 */
[----:B------:R-:W-:Y:S01]  /*0660*/  VOTEU.ALL UP0, P0 ;  /* 0x00000000003f7886 */ /* 0x000fe20000000000 */
[----:B------:R-:W-:Y:S01]  /*0670*/  IMAD.IADD R2, R7, 0x1, -R2 ;  /* 0x0000000107027824 */ /* 0x000fe200078e0a02 */
[----:B------:R-:W5:Y:S01]  /*0680*/  @!UP3 S2UR UR18, SR_CgaCtaId ;  /* 0x000000000012b9c3 */ /* 0x000f620000008800 */
[----:B------:R-:W-:Y:S01]  /*0690*/  VOTEU.ALL UP1, P0 ;  /* 0x00000000003f7886 */ /* 0x000fe20000020000 */
[----:B------:R-:W-:Y:S01]  /*06a0*/  @!UP3 UMOV UR16, 0x400 ;  /* 0x000004000010b882 */ /* 0x000fe20000000000 */
[----:B------:R-:W-:Y:S01]  /*06b0*/  IMAD R2, R11, 0x4, R2 ;  /* 0x000000040b027824 */ /* 0x000fe200078e0202 */
[----:B0-----:R-:W-:Y:S01]  /*06c0*/  R2UR UR7, R0 ;  /* 0x00000000000772ca */ /* 0x001fe200000e0000 */
[----:B------:R-:W-:Y:S01]  /*06d0*/  VOTEU.ALL UP4, P1 ;  /* 0x00000000003f7886 */ /* 0x000fe20000880000 */
[----:B------:R-:W-:Y:S01]  /*06e0*/  VOTEU.ALL UP5, P1 ;  /* 0x00000000003f7886 */ /* 0x000fe200008a0000 */
[----:B------:R-:W-:Y:S01]  /*06f0*/  IMAD.SHL.U32 R7, R2, 0x4, RZ ;  /* 0x0000000402077824 */ /* 0x000fe200078e00ff */
[----:B------:R-:W0:Y:S01]  /*0700*/  LDC R0, c[0x0][0x140] ;  /* 0x00005000ff007b82 */ /* 0x000e220000000800 */
[----:B------:R-:W-:-:S02]  /*0710*/  LOP3.LUT P0, RZ, R4, 0x7, RZ, 0xc0, !PT ;  /* 0x0000000704ff7812 */ /* 0x000fc4000780c0ff */
[----:B--2---:R-:W-:Y:S02]  /*0720*/  R2UR UR9, R6 ;  /* 0x00000000060972ca */ /* 0x004fe400000e0000 */
[----:B------:R-:W-:Y:S01]  /*0730*/  LOP3.LUT R22, R2, 0xc, R7, 0x78, !PT ;  /* 0x0000000c02167812 */ /* 0x000fe200078e7807 */
[----:B-1----:R-:W-:Y:S02]  /*0740*/  @!UP2 ULEA UR13, UR11, UR10, 0x18 ;  /* 0x0000000a0b0da291 */ /* 0x002fe4000f8ec03f */
[----:B------:R-:W-:-:S04]  /*0750*/  @!UP3 UIADD3 UR10, -UR20, 0x100000, URZ ;  /* 0x00100000140ab890 */ /* 0x000fc8000fffe13f */
[----:B------:R-:W-:Y:S02]  /*0760*/  @!UP3 USHF.L.U32 UR11, UR10, 0xb, URZ ;  /* 0x0000000b0a0bb899 */ /* 0x000fe4000800063f */
[----:B------:R-:W-:Y:S01]  /*0770*/  @!UP3 USHF.L.U32 UR10, UR10, 0x1, URZ ;  /* 0x000000010a0ab899 */ /* 0x000fe2000800063f */
[----:B------:R-:W-:Y:S01]  /*0780*/  ISETP.LT.U32.AND P0, PT, R22, 0x2, !P0 ;  /* 0x000000021600780c */ /* 0x000fe20004701070 */
[----:B------:R-:W-:Y:S01]  /*0790*/  UIADD3 UR7, -UR7, URZ, URZ ;  /* 0x0000003f07077290 */ /* 0x000fe2000fffe13f */
[----:B------:R-:W-:Y:S01]  /*07a0*/  VOTEU.ALL UP2, P1 ;  /* 0x00000000003f7886 */ /* 0x000fe20000840000 */
[----:B-----5:R-:W-:Y:S02]  /*07b0*/  @!UP3 ULEA UR16, UR18, UR16, 0x18 ;  /* 0x000000101210b291 */ /* 0x020fe4000f8ec03f */
[----:B------:R-:W-:Y:S01]  /*07c0*/  UIADD3 UR9, -UR9, URZ, URZ ;  /* 0x0000003f09097290 */ /* 0x000fe2000fffe13f */
[----:B------:R-:W1:Y:S02]  /*07d0*/  FENCE.VIEW.ASYNC.S ;  /* 0x00000000000073c6 */ /* 0x000e640000000000 */
[----:B-1----:R-:W1:Y:S01]  /*07e0*/  @!UP0 SYNCS.EXCH.64 URZ, [UR13+0x70], UR4 ;  /* 0x000070040d3f85b2 */ /* 0x002e620008000100 */
[----:B------:R-:W-:Y:S01]  /*07f0*/  UIMAD UR7, UR12, UR7, UR15 ;  /* 0x000000070c0772a4 */ /* 0x000fe2000f8e020f */
[----:B------:R-:W-:Y:S01]  /*0800*/  VOTEU.ALL UP3, P1 ;  /* 0x00000000003f7886 */ /* 0x000fe20000860000 */
[----:B0-----:R-:W-:Y:S01]  /*0810*/  ISETP.EQ.U32.AND P2, PT, R0, 0x1, PT ;  /* 0x000000010000780c */ /* 0x001fe20003f42070 */
[----:B------:R0:W2:Y:S01]  /*0820*/  @!UP1 SYNCS.EXCH.64 URZ, [UR13+0x78], UR4 ;  /* 0x000078040d3f95b2 */ /* 0x0000a20008000100 */
[----:B------:R-:W-:Y:S01]  /*0830*/  NOP ;  /* 0x0000000000007918 */ /* 0x000fe20000000000 */
[----:B0-----:R-:W-:Y:S01]  /*0840*/  UIMAD UR4, UR17, UR9, UR8 ;  /* 0x00000009110472a4 */ /* 0x001fe2000f8e0208 */
[----:B------:R0:W0:Y:S05]  /*0850*/  @!UP2 SYNCS.EXCH.64 URZ, [UR16+0x50], UR10 ;  /* 0x0000500a103fa5b2 */ /* 0x00002a0008000100 */
[----:B------:R-:W-:-:S04]  /*0860*/  ISETP.NE.AND P1, PT, R22, UR4, PT ;  /* 0x0000000416007c0c */ /* 0x000fc8000bf25270 */
[----:B------:R-:W-:-:S04]  /*0870*/  ISETP.EQ.OR P1, PT, RZ, UR7, !P1 ;  /* 0x00000007ff007c0c */ /* 0x000fc8000cf22670 */
[----:B------:R-:W-:-:S04]  /*0880*/  PLOP3.LUT P0, PT, P0, P1, PT, 0x80, 0x0 ;  /* 0x000000000000781c */ /* 0x000fc80000703070 */
[----:B------:R-:W-:Y:S01]  /*0890*/  P2R R65, PR, RZ, 0x1 ;  /* 0x00000001ff417803 */ /* 0x000fe20000000000 */
[----:B------:R0:W0:Y:S01]  /*08a0*/  @!UP3 SYNCS.EXCH.64 URZ, [UR16+0x58], UR10 ;  /* 0x0000580a103fb5b2 */ /* 0x0000220008000100 */
[----:B------:R0:W0:Y:S01]  /*08b0*/  @!UP4 SYNCS.EXCH.64 URZ, [UR16+0x60], UR10 ;  /* 0x0000600a103fc5b2 */ /* 0x0000220008000100 */
[----:B------:R0:W0:Y:S01]  /*08c0*/  @!UP5 SYNCS.EXCH.64 URZ, [UR16+0x68], UR10 ;  /* 0x0000680a103fd5b2 */ /* 0x0000220008000100 */
[----:B------:R-:W-:Y:S01]  /*08d0*/  NOP ;  /* 0x0000000000007918 */ /* 0x000fe20000000000 */
[----:B-123--:R-:W-:Y:S05]  /*08e0*/  @!P2 BRA `(.L_x_3) ;  /* 0x000000000008a947 */ /* 0x00efea0003800000 */
[----:B0---4-:R-:W-:Y:S01]  /*08f0*/  UCGABAR_ARV ;  /* 0x00000000000079c7 */ /* 0x011fe20008000000 */
[----:B------:R-:W-:Y:S05]  /*0900*/  BRA `(.L_x_4) ;  /* 0x0000000000047947 */ /* 0x000fea0003800000 */
.L_x_3:
[----:B0---4-:R-:W-:Y:S01]  /*0910*/  NOP ;  /* 0x0000000000007918 */ /* 0x011fe20000000000 */
.L_x_4:
[----:B------:R-:W-:Y:S01]  /*0920*/  ULDC.64 UR4, c[0x0][0x598] ;  /* 0x0001660000047ab9 */ /* 0x000fe20000000a00 */
[----:B------:R-:W-:Y:S01]  /*0930*/  ULDC.64 UR52, c[0x0][0x208] ;  /* 0x0000820000347ab9 */ /* 0x000fe20000000a00 */
[----:B------:R-:W-:-:S04]  /*0940*/  ISETP.NE.U32.AND P0, PT, RZ, UR4, PT ;  /* 0x00000004ff007c0c */ /* 0x000fc8000bf05070 */
[----:B------:R-:W-:-:S13]  /*0950*/  ISETP.NE.AND.EX P0, PT, RZ, UR5, PT, P0 ;  /* 0x00000005ff007c0c */ /* 0x000fda000bf05300 */
[----:B------:R-:W-:Y:S05]  /*0960*/  @!P0 BRA `(.L_x_5) ;  /* 0x00000000001c8947 */ /* 0x000fea0003800000 */
[----:B------:R-:W0:Y:S02]  /*0970*/  LDC.64 R6, c[0x0][0x598] ;  /* 0x00016600ff067b82 */ /* 0x000e240000000a00 */
[----:B0-----:R-:W2:Y:S02]  /*0980*/  LDG.E.64 R6, desc[UR52][R6.64] ;  /* 0x0000003406067981 */ /* 0x001ea4000c1e1b00 */
[----:B--2---:R-:W-:-:S04]  /*0990*/  ISETP.NE.U32.AND P0, PT, R6, RZ, PT ;  /* 0x000000ff0600720c */ /* 0x004fc80003f05070 */
[----:B------:R-:W-:-:S13]  /*09a0*/  ISETP.NE.AND.EX P0, PT, R7, RZ, PT, P0 ;  /* 0x000000ff0700720c */ /* 0x000fda0003f05300 */
[----:B------:R-:W-:Y:S05]  /*09b0*/  @!P0 BRA `(.L_x_5) ;  /* 0x0000000000088947 */ /* 0x000fea0003800000 */
[----:B------:R0:W5:Y:S01]  /*09c0*/  LD.E R23, desc[UR52][R6.64] ;  /* 0x0000003406177980 */ /* 0x000162000c101900 */
[----:B------:R-:W-:Y:S05]  /*09d0*/  BRA `(.L_x_6) ;  /* 0x0000000000247947 */ /* 0x000fea0003800000 */
.L_x_5:
[----:B------:R-:W-:Y:S02]  /*09e0*/  ULDC.64 UR4, c[0x0][0x588] ;  /* 0x0001620000047ab9 */ /* 0x000fe40000000a00 */
[----:B------:R-:W-:-:S04]  /*09f0*/  ISETP.NE.U32.AND P0, PT, RZ, UR4, PT ;  /* 0x00000004ff007c0c */ /* 0x000fc8000bf05070 */
[----:B------:R-:W-:-:S13]  /*0a00*/  ISETP.NE.AND.EX P0, PT, RZ, UR5, PT, P0 ;  /* 0x00000005ff007c0c */ /* 0x000fda000bf05300 */
[----:B------:R-:W-:Y:S05]  /*0a10*/  @!P0 BRA `(.L_x_7) ;  /* 0x00000000000c8947 */ /* 0x000fea0003800000 */
[----:B------:R-:W0:Y:S02]  /*0a20*/  LDC.64 R6, c[0x0][0x588] ;  /* 0x00016200ff067b82 */ /* 0x000e240000000a00 */
[----:B0-----:R1:W5:Y:S01]  /*0a30*/  LDG.E R23, desc[UR52][R6.64] ;  /* 0x0000003406177981 */ /* 0x001362000c1e1900 */
[----:B------:R-:W-:Y:S05]  /*0a40*/  BRA `(.L_x_6) ;  /* 0x0000000000087947 */ /* 0x000fea0003800000 */
.L_x_7:
[----:B------:R-:W-:Y:S02]  /*0a50*/  ULDC UR4, c[0x0][0x580] ;  /* 0x0001600000047ab9 */ /* 0x000fe40000000800 */
[----:B------:R-:W-:-:S07]  /*0a60*/  IMAD.U32 R23, RZ, RZ, UR4 ;  /* 0x00000004ff177e24 */ /* 0x000fce000f8e00ff */
.L_x_6:
[----:B------:R-:W-:Y:S02]  /*0a70*/  ULDC.64 UR4, c[0x0][0x5a0] ;  /* 0x0001680000047ab9 */ /* 0x000fe40000000a00 */
[----:B------:R-:W-:-:S04]  /*0a80*/  ISETP.NE.U32.AND P0, PT, RZ, UR4, PT ;  /* 0x00000004ff007c0c */ /* 0x000fc8000bf05070 */
[----:B------:R-:W-:-:S13]  /*0a90*/  ISETP.NE.AND.EX P0, PT, RZ, UR5, PT, P0 ;  /* 0x00000005ff007c0c */ /* 0x000fda000bf05300 */
[----:B------:R-:W-:Y:S05]  /*0aa0*/  @!P0 BRA `(.L_x_8) ;  /* 0x00000000001c8947 */ /* 0x000fea0003800000 */
[----:B01----:R-:W0:Y:S02]  /*0ab0*/  LDC.64 R6, c[0x0][0x5a0] ;  /* 0x00016800ff067b82 */ /* 0x003e240000000a00 */
[----:B0-----:R-:W2:Y:S02]  /*0ac0*/  LDG.E.64 R6, desc[UR52][R6.64] ;  /* 0x0000003406067981 */ /* 0x001ea4000c1e1b00 */
[----:B--2---:R-:W-:-:S04]  /*0ad0*/  ISETP.NE.U32.AND P0, PT, R6, RZ, PT ;  /* 0x000000ff0600720c */ /* 0x004fc80003f05070 */
[----:B------:R-:W-:-:S13]  /*0ae0*/  ISETP.NE.AND.EX P0, PT, R7, RZ, PT, P0 ;  /* 0x000000ff0700720c */ /* 0x000fda0003f05300 */
[----:B------:R-:W-:Y:S05]  /*0af0*/  @!P0 BRA `(.L_x_8) ;  /* 0x0000000000088947 */ /* 0x000fea0003800000 */
[----:B------:R0:W5:Y:S01]  /*0b00*/  LD.E R56, desc[UR52][R6.64] ;  /* 0x0000003406387980 */ /* 0x000162000c101900 */
[----:B------:R-:W-:Y:S05]  /*0b10*/  BRA `(.L_x_9) ;  /* 0x0000000000247947 */ /* 0x000fea0003800000 */
.L_x_8:
[----:B------:R-:W-:Y:S02]  /*0b20*/  ULDC.64 UR4, c[0x0][0x590] ;  /* 0x0001640000047ab9 */ /* 0x000fe40000000a00 */
[----:B------:R-:W-:-:S04]  /*0b30*/  ISETP.NE.U32.AND P0, PT, RZ, UR4, PT ;  /* 0x00000004ff007c0c */ /* 0x000fc8000bf05070 */
[----:B------:R-:W-:-:S13]  /*0b40*/  ISETP.NE.AND.EX P0, PT, RZ, UR5, PT, P0 ;  /* 0x00000005ff007c0c */ /* 0x000fda000bf05300 */
[----:B------:R-:W-:Y:S05]  /*0b50*/  @!P0 BRA `(.L_x_10) ;  /* 0x00000000000c8947 */ /* 0x000fea0003800000 */
[----:B------:R-:W2:Y:S02]  /*0b60*/  LDC.64 R56, c[0x0][0x590] ;  /* 0x00016400ff387b82 */ /* 0x000ea40000000a00 */
[----:B--2---:R2:W5:Y:S01]  /*0b70*/  LDG.E R56, desc[UR52][R56.64] ;  /* 0x0000003438387981 */ /* 0x004562000c1e1900 */
[----:B------:R-:W-:Y:S05]  /*0b80*/  BRA `(.L_x_9) ;  /* 0x0000000000087947 */ /* 0x000fea0003800000 */
.L_x_10:
[----:B------:R-:W-:Y:S02]  /*0b90*/  ULDC UR4, c[0x0][0x584] ;  /* 0x0001610000047ab9 */ /* 0x000fe40000000800 */
[----:B------:R-:W-:-:S07]  /*0ba0*/  IMAD.U32 R56, RZ, RZ, UR4 ;  /* 0x00000004ff387e24 */ /* 0x000fce000f8e00ff */
.L_x_9:
[----:B------:R-:W-:Y:S01]  /*0bb0*/  ULDC UR4, c[0x0][0x65c] ;  /* 0x0001970000047ab9 */ /* 0x000fe20000000800 */
[----:B01----:R-:W0:Y:S01]  /*0bc0*/  LDC.64 R6, c[0x0][0x650] ;  /* 0x00019400ff067b82 */ /* 0x003e220000000a00 */
[----:B------:R-:W-:Y:S01]  /*0bd0*/  UISETP.NE.AND UP2, UPT, UR4, 0x1, UPT ;  /* 0x000000010400788c */ /* 0x000fe2000bf45270 */
[----:B------:R-:W-:Y:S01]  /*0be0*/  IMAD.MOV.U32 R18, RZ, RZ, -0x1 ;  /* 0xffffffffff127424 */ /* 0x000fe200078e00ff */
[----:B------:R-:W-:Y:S01]  /*0bf0*/  UISETP.NE.AND UP0, UPT, UR19, 0x2, UPT ;  /* 0x000000021300788c */ /* 0x000fe2000bf05270 */
[----:B------:R-:W-:Y:S01]  /*0c00*/  IMAD.MOV.U32 R2, RZ, RZ, -0x1 ;  /* 0xffffffffff027424 */ /* 0x000fe200078e00ff */
[----:B------:R-:W-:Y:S01]  /*0c10*/  UP2UR UR38, UPR, URZ, 0x4 ;  /* 0x000000043f267883 */ /* 0x000fe20008000000 */
[----:B------:R-:W-:-:S06]  /*0c20*/  IMAD.MOV.U32 R19, RZ, RZ, -0x1 ;  /* 0xffffffffff137424 */ /* 0x000fcc00078e00ff */
[----:B------:R-:W-:Y:S01]  /*0c30*/  @UP2 ULDC UR12, c[0x0][0x10] ;  /* 0x00000400000c2ab9 */ /* 0x000fe20000000800 */
[----:B------:R-:W-:Y:S01]  /*0c40*/  @UP2 UMOV UR4, UR8 ;  /* 0x0000000800042c82 */ /* 0x000fe20008000000 */
[----:B------:R-:W-:Y:S01]  /*0c50*/  @UP2 UMOV UR5, URZ ;  /* 0x0000003f00052c82 */ /* 0x000fe20008000000 */
[----:B------:R-:W-:Y:S01]  /*0c60*/  @!UP2 ULDC UR16, c[0x0][0xc] ;  /* 0x000003000010aab9 */ /* 0x000fe20000000800 */
[----:B------:R-:W-:Y:S01]  /*0c70*/  @UP2 UIMAD.WIDE.U32 UR12, UR15, UR12, UR4 ;  /* 0x0000000c0f0c22a5 */ /* 0x000fe2000f8e0004 */
[----:B------:R-:W-:Y:S02]  /*0c80*/  ULDC UR10, c[0x0][0xc] ;  /* 0x00000300000a7ab9 */ /* 0x000fe40000000800 */
[----:B------:R-:W-:Y:S01]  /*0c90*/  @UP2 UMOV UR4, URZ ;  /* 0x0000003f00042c82 */ /* 0x000fe20008000000 */
[----:B------:R-:W-:Y:S01]  /*0ca0*/  UMOV UR5, URZ ;  /* 0x0000003f00057c82 */ /* 0x000fe20008000000 */
[----:B------:R-:W-:Y:S01]  /*0cb0*/  @UP2 UIADD3 UR18, UR13, UR4, URZ ;  /* 0x000000040d122290 */ /* 0x000fe2000fffe03f */
[----:B------:R-:W-:-:S02]  /*0cc0*/  ULDC UR11, c[0x0][0x10] ;  /* 0x00000400000b7ab9 */ /* 0x000fc40000000800 */
[----:B------:R-:W-:Y:S01]  /*0cd0*/  UMOV UR4, UR15 ;  /* 0x0000000f00047c82 */ /* 0x000fe20008000000 */
[----:B------:R-:W-:Y:S02]  /*0ce0*/  UIMAD.WIDE.U32 UR10, UR10, UR11, URZ ;  /* 0x0000000b0a0a72a5 */ /* 0x000fe4000f8e003f */
[----:B------:R-:W-:Y:S01]  /*0cf0*/  @!UP2 UIMAD.WIDE.U32 UR4, UR8, UR16, UR4 ;  /* 0x000000100804a2a5 */ /* 0x000fe2000f8e0004 */
[----:B------:R-:W-:Y:S02]  /*0d00*/  ULDC UR13, c[0x0][0x14] ;  /* 0x00000500000d7ab9 */ /* 0x000fe40000000800 */
[----:B------:R-:W-:Y:S02]  /*0d10*/  UIMAD.WIDE.U32 UR50, UR10, UR13, URZ ;  /* 0x0000000d0a3272a5 */ /* 0x000fe4000f8e003f */
[----:B------:R-:W-:Y:S02]  /*0d20*/  UIMAD UR37, UR11, UR13, URZ ;  /* 0x0000000d0b2572a4 */ /* 0x000fe4000f8e023f */
[----:B------:R-:W-:Y:S01]  /*0d30*/  @!UP2 UMOV UR12, UR4 ;  /* 0x00000004000cac82 */ /* 0x000fe20008000000 */
[----:B------:R-:W-:Y:S01]  /*0d40*/  @!UP2 UMOV UR18, UR5 ;  /* 0x000000050012ac82 */ /* 0x000fe20008000000 */
[----:B------:R-:W-:-:S02]  /*0d50*/  UIADD3 UR37, UR51, UR37, URZ ;  /* 0x0000002533257290 */ /* 0x000fc4000fffe03f */
[----:B------:R-:W-:-:S04]  /*0d60*/  UIADD3 UR4, UP1, UR12, UR50, URZ ;  /* 0x000000320c047290 */ /* 0x000fc8000ff3e03f */
[----:B------:R-:W-:Y:S02]  /*0d70*/  UIADD3.X UR5, UR18, UR37, URZ, UP1, !UPT ;  /* 0x0000002512057290 */ /* 0x000fe40008ffe43f */
[----:B------:R-:W-:Y:S02]  /*0d80*/  USEL UR4, UR4, UR12, !UP0 ;  /* 0x0000000c04047287 */ /* 0x000fe4000c000000 */
[----:B------:R-:W-:-:S04]  /*0d90*/  USEL UR5, UR5, UR18, !UP0 ;  /* 0x0000001205057287 */ /* 0x000fc8000c000000 */
[----:B0-----:R-:W-:Y:S01]  /*0da0*/  ISETP.LE.U32.AND P0, PT, R6, UR4, PT ;  /* 0x0000000406007c0c */ /* 0x001fe2000bf03070 */
[----:B------:R-:W-:Y:S02]  /*0db0*/  IMAD.U32 R16, RZ, RZ, UR4 ;  /* 0x00000004ff107e24 */ /* 0x000fe4000f8e00ff */
[----:B------:R-:W-:Y:S02]  /*0dc0*/  IMAD.U32 R0, RZ, RZ, UR5 ;  /* 0x00000005ff007e24 */ /* 0x000fe4000f8e00ff */
[----:B------:R-:W-:-:S03]  /*0dd0*/  IMAD.U32 R17, RZ, RZ, UR5 ;  /* 0x00000005ff117e24 */ /* 0x000fc6000f8e00ff */
[----:B------:R-:W-:Y:S02]  /*0de0*/  ISETP.GE.U32.AND.EX P0, PT, R0, R7, PT, P0 ;  /* 0x000000070000720c */ /* 0x000fe40003f06100 */
[----:B------:R-:W-:-:S11]  /*0df0*/  PRMT R0, RZ, 0x7610, R0 ;  /* 0x00007610ff007816 */ /* 0x000fd60000000000 */
[----:B------:R-:W-:Y:S05]  /*0e00*/  @P0 BRA `(.L_x_11) ;  /* 0x0000000400500947 */ /* 0x000fea0003800000 */
[----:B------:R-:W-:Y:S01]  /*0e10*/  ULDC.64 UR18, c[0x0][0x628] ;  /* 0x00018a0000127ab9 */ /* 0x000fe20000000a00 */
[C---:B------:R-:W-:Y:S01]  /*0e20*/  R2UR UR20, R16.reuse ;  /* 0x00000000101472ca */ /* 0x040fe200000e0000 */
[----:B------:R-:W-:Y:S01]  /*0e30*/  ULDC UR16, c[0x0][0x630] ;  /* 0x00018c0000107ab9 */ /* 0x000fe20000000800 */
[----:B------:R-:W-:Y:S02]  /*0e40*/  ISETP.NE.U32.AND P0, PT, RZ, UR18, PT ;  /* 0x00000012ff007c0c */ /* 0x000fe4000bf05070 */
[----:B------:R-:W-:Y:S02]  /*0e50*/  R2UR UR4, R16 ;  /* 0x00000000100472ca */ /* 0x000fe400000e0000 */
[----:B------:R-:W-:Y:S02]  /*0e60*/  ISETP.NE.AND.EX P0, PT, RZ, UR19, PT, P0 ;  /* 0x00000013ff007c0c */ /* 0x000fe4000bf05300 */
[----:B------:R-:W-:-:S11]  /*0e70*/  R2UR UR5, R17 ;  /* 0x00000000110572ca */ /* 0x000fd600000e0000 */
[----:B------:R-:W-:Y:S05]  /*0e80*/  @!P0 BRA `(.L_x_12) ;  /* 0x0000000000308947 */ /* 0x000fea0003800000 */
[----:B------:R-:W-:Y:S01]  /*0e90*/  R2UR UR4, R16 ;  /* 0x00000000100472ca */ /* 0x000fe200000e0000 */
[----:B------:R-:W-:Y:S01]  /*0ea0*/  ULDC UR12, c[0x0][0x634] ;  /* 0x00018d00000c7ab9 */ /* 0x000fe20000000800 */
[----:B------:R-:W-:-:S11]  /*0eb0*/  R2UR UR15, R17 ;  /* 0x00000000110f72ca */ /* 0x000fd600000e0000 */
[----:B------:R-:W-:-:S04]  /*0ec0*/  UIADD3 UR12, UP1, UR4, UR12, URZ ;  /* 0x0000000c040c7290 */ /* 0x000fc8000ff3e03f */
[----:B------:R-:W-:-:S04]  /*0ed0*/  UIADD3.X UR15, URZ, UR15, URZ, UP1, !UPT ;  /* 0x0000000f3f0f7290 */ /* 0x000fc80008ffe43f */
[----:B------:R-:W-:-:S04]  /*0ee0*/  UIMAD.WIDE.U32 UR4, UR15, UR18, URZ ;  /* 0x000000120f0472a5 */ /* 0x000fc8000f8e003f */
[----:B------:R-:W-:Y:S02]  /*0ef0*/  UIMAD.WIDE.U32 UR10, UP1, UR12, UR19, UR4 ;  /* 0x000000130c0a72a5 */ /* 0x000fe4000f820004 */
[----:B------:R-:W-:Y:S02]  /*0f00*/  UIMAD.WIDE.U32 UR4, UR12, UR18, URZ ;  /* 0x000000120c0472a5 */ /* 0x000fe4000f8e003f */
[----:B------:R-:W-:Y:S02]  /*0f10*/  UIADD3.X UR13, URZ, URZ, URZ, UP1, !UPT ;  /* 0x0000003f3f0d7290 */ /* 0x000fe40008ffe43f */
[----:B------:R-:W-:Y:S01]  /*0f20*/  UIADD3 URZ, UP1, UR5, UR10, URZ ;  /* 0x0000000a053f7290 */ /* 0x000fe2000ff3e03f */
[----:B------:R-:W-:-:S03]  /*0f30*/  UMOV UR12, UR11 ;  /* 0x0000000b000c7c82 */ /* 0x000fc60008000000 */
[----:B------:R-:W-:-:S12]  /*0f40*/  UIMAD.WIDE.U32.X UR4, UR15, UR19, UR12, UP1 ;  /* 0x000000130f0472a5 */ /* 0x000fd800088e040c */
.L_x_12:
[----:B------:R-:W-:Y:S01]  /*0f50*/  USHF.R.U64 UR4, UR4, UR16, UR5 ;  /* 0x0000001004047299 */ /* 0x000fe20008001205 */
[----:B------:R-:W-:Y:S01]  /*0f60*/  R2UR UR11, R17 ;  /* 0x00000000110b72ca */ /* 0x000fe200000e0000 */
[----:B------:R-:W-:Y:S02]  /*0f70*/  USHF.R.U32.HI UR5, URZ, UR16, UR5 ;  /* 0x000000103f057299 */ /* 0x000fe40008011605 */
[----:B------:R-:W-:Y:S01]  /*0f80*/  UIADD3 UR12, UP1, URZ, -UR4, URZ ;  /* 0x800000043f0c7290 */ /* 0x000fe2000ff3e03f */
[----:B------:R-:W-:Y:S01]  /*0f90*/  ULDC.64 UR18, c[0x0][0x620] ;  /* 0x0001880000127ab9 */ /* 0x000fe20000000a00 */
[----:B------:R-:W-:Y:S02]  /*0fa0*/  UISETP.NE.AND UP2, UPT, UR38, URZ, UPT ;  /* 0x0000003f2600728c */ /* 0x000fe4000bf45270 */
[----:B------:R-:W-:Y:S01]  /*0fb0*/  UIADD3.X UR5, URZ, ~UR5, URZ, UP1, !UPT ;  /* 0x800000053f057290 */ /* 0x000fe20008ffe43f */
[----:B------:R-:W-:Y:S01]  /*0fc0*/  UMOV UR10, UR20 ;  /* 0x00000014000a7c82 */ /* 0x000fe20008000000 */
[----:B------:R-:W-:-:S02]  /*0fd0*/  ULDC UR13, c[0x0][0x618] ;  /* 0x00018600000d7ab9 */ /* 0x000fc40000000800 */
[----:B------:R-:W-:Y:S02]  /*0fe0*/  UIMAD UR5, UR5, UR18, URZ ;  /* 0x00000012050572a4 */ /* 0x000fe4000f8e023f */
[----:B------:R-:W-:Y:S02]  /*0ff0*/  UIMAD.WIDE.U32 UR10, UR12, UR18, UR10 ;  /* 0x000000120c0a72a5 */ /* 0x000fe4000f8e000a */
[----:B------:R-:W-:Y:S02]  /*1000*/  UIMAD UR12, UR12, UR19, UR5 ;  /* 0x000000130c0c72a4 */ /* 0x000fe4000f8e0205 */
[----:B------:R-:W-:Y:S02]  /*1010*/  @UP2 UIMAD UR7, UR17, UR9, UR8 ;  /* 0x00000009110722a4 */ /* 0x000fe4000f8e0208 */
[----:B------:R-:W-:Y:S01]  /*1020*/  UIADD3 UR11, UR11, UR12, URZ ;  /* 0x0000000c0b0b7290 */ /* 0x000fe2000fffe03f */
[----:B------:R-:W-:Y:S01]  /*1030*/  ULDC.64 UR8, c[0x0][0x640] ;  /* 0x0001900000087ab9 */ /* 0x000fe20000000a00 */
[----:B------:R-:W-:-:S02]  /*1040*/  ULDC UR15, c[0x0][0x608] ;  /* 0x00018200000f7ab9 */ /* 0x000fc40000000800 */
[----:B------:R-:W-:Y:S01]  /*1050*/  USHF.R.U64 UR20, UR10, UR13, UR11 ;  /* 0x0000000d0a147299 */ /* 0x000fe2000800120b */
[----:B------:R-:W-:Y:S01]  /*1060*/  ISETP.NE.U32.AND P0, PT, RZ, UR8, PT ;  /* 0x00000008ff007c0c */ /* 0x000fe2000bf05070 */
[----:B------:R-:W-:Y:S01]  /*1070*/  USHF.R.U32.HI UR11, URZ, UR13, UR11 ;  /* 0x0000000d3f0b7299 */ /* 0x000fe2000801160b */
[----:B------:R-:W-:Y:S02]  /*1080*/  ULDC UR21, c[0x0][0x658] ;  /* 0x0001960000157ab9 */ /* 0x000fe40000000800 */
[----:B------:R-:W-:Y:S01]  /*1090*/  ISETP.NE.AND.EX P0, PT, RZ, UR9, PT, P0 ;  /* 0x00000009ff007c0c */ /* 0x000fe2000bf05300 */
[----:B------:R-:W-:Y:S02]  /*10a0*/  USHF.R.U64 UR25, UR20, UR15, UR11 ;  /* 0x0000000f14197299 */ /* 0x000fe4000800120b */
[----:B------:R-:W-:Y:S01]  /*10b0*/  USHF.R.U32.HI UR11, URZ, UR15, UR11 ;  /* 0x0000000f3f0b7299 */ /* 0x000fe2000801160b */
[----:B------:R-:W-:Y:S01]  /*10c0*/  UMOV UR10, 0xffffffff ;  /* 0xffffffff000a7882 */ /* 0x000fe20000000000 */
[----:B------:R-:W-:Y:S01]  /*10d0*/  ULDC UR5, c[0x0][0x600] ;  /* 0x0001800000057ab9 */ /* 0x000fe20000000800 */
[----:B------:R-:W-:-:S02]  /*10e0*/  USHF.L.U32 UR10, UR10, UR21, URZ ;  /* 0x000000150a0a7299 */ /* 0x000fc4000800063f */
[----:B------:R-:W-:Y:S02]  /*10f0*/  USHF.R.U64 UR26, UR25, UR21, UR11 ;  /* 0x00000015191a7299 */ /* 0x000fe4000800120b */
[----:B------:R-:W-:Y:S02]  /*1100*/  ULOP3.LUT UR15, URZ, UR10, URZ, 0x33, !UPT ;  /* 0x0000000a3f0f7292 */ /* 0x000fe4000f8e333f */
[----:B------:R-:W-:Y:S02]  /*1110*/  UIADD3 UR19, UR5, -0x1, URZ ;  /* 0xffffffff05137890 */ /* 0x000fe4000fffe03f */
[----:B------:R-:W-:Y:S01]  /*1120*/  USHF.R.U32.HI UR11, URZ, UR21, UR11 ;  /* 0x000000153f0b7299 */ /* 0x000fe2000801160b */
[----:B------:R-:W-:Y:S01]  /*1130*/  ULDC UR22, c[0x0][0x648] ;  /* 0x0001920000167ab9 */ /* 0x000fe20000000800 */
[----:B------:R-:W-:Y:S01]  /*1140*/  ULDC UR23, c[0x0][0x638] ;  /* 0x00018e0000177ab9 */ /* 0x000fe20000000800 */
[----:B------:R-:W-:Y:S01]  /*1150*/  UMOV UR24, 0x1 ;  /* 0x0000000100187882 */ /* 0x000fe20000000000 */
[----:B------:R-:W-:Y:S01]  /*1160*/  UMOV UR10, UR26 ;  /* 0x0000001a000a7c82 */ /* 0x000fe20008000000 */
[----:B------:R-:W-:Y:S07]  /*1170*/  @!P0 BRA `(.L_x_13) ;  /* 0x0000000000308947 */ /* 0x000fee0003800000 */
[----:B------:R-:W-:Y:S02]  /*1180*/  ULDC UR16, c[0x0][0x64c] ;  /* 0x0001930000107ab9 */ /* 0x000fe40000000800 */
        /* <DEDUP_REMOVED lines=8> */
[----:B------:R-:W-:-:S07]  /*1210*/  UIMAD.WIDE.U32.X UR8, UR18, UR9, UR16, UP1 ;  /* 0x00000009120872a5 */ /* 0x000fce00088e0410 */
[----:B------:R-:W-:Y:S01]  /*1220*/  UMOV UR10, UR8 ;  /* 0x00000008000a7c82 */ /* 0x000fe20008000000 */
[----:B------:R-:W-:-:S05]  /*1230*/  UMOV UR11, UR9 ;  /* 0x00000009000b7c82 */ /* 0x000fca0008000000 */
.L_x_13:
[----:B------:R-:W-:Y:S01]  /*1240*/  USHF.R.U64 UR9, UR10, UR22, UR11 ;  /* 0x000000160a097299 */ /* 0x000fe2000800120b */
[----:B------:R-:W-:Y:S01]  /*1250*/  IMAD.MOV.U32 R0, RZ, RZ, 0x1 ;  /* 0x00000001ff007424 */ /* 0x000fe200078e00ff */
[----:B------:R-:W-:Y:S01]  /*1260*/  USHF.L.U32 UR8, UR24, UR21, URZ ;  /* 0x0000001518087299 */ /* 0x000fe2000800063f */
[----:B------:R-:W-:Y:S01]  /*1270*/  IMAD.U32 R19, RZ, RZ, UR4 ;  /* 0x00000004ff137e24 */ /* 0x000fe2000f8e00ff */
[----:B------:R-:W-:Y:S02]  /*1280*/  ULOP3.LUT UR15, UR25, UR15, URZ, 0xc0, !UPT ;  /* 0x0000000f190f7292 */ /* 0x000fe4000f8ec03f */
[----:B------:R-:W-:Y:S02]  /*1290*/  UIADD3 UR10, -UR9, URZ, URZ ;  /* 0x0000003f090a7290 */ /* 0x000fe4000fffe13f */
[----:B------:R-:W-:Y:S02]  /*12a0*/  UIMAD UR15, UR8, UR9, UR15 ;  /* 0x00000009080f72a4 */ /* 0x000fe4000f8e020f */
[----:B------:R-:W-:-:S02]  /*12b0*/  ULOP3.LUT UR19, UR20, UR19, URZ, 0xc0, !UPT ;  /* 0x0000001314137292 */ /* 0x000fc4000f8ec03f */
[----:B------:R-:W-:Y:S01]  /*12c0*/  UIMAD UR8, UR10, UR23, UR26 ;  /* 0x000000170a0872a4 */ /* 0x000fe2000f8e021a */
[----:B------:R-:W-:Y:S01]  /*12d0*/  ULDC UR9, c[0x0][0x610] ;  /* 0x0001840000097ab9 */ /* 0x000fe20000000800 */
[----:B------:R-:W-:Y:S02]  /*12e0*/  UISETP.NE.AND UP1, UPT, UR38, URZ, UPT ;  /* 0x0000003f2600728c */ /* 0x000fe4000bf25270 */
[----:B------:R-:W-:Y:S02]  /*12f0*/  UIMAD UR7, UR15, UR9, UR7 ;  /* 0x000000090f0772a4 */ /* 0x000fe4000f8e0207 */
[----:B------:R-:W-:-:S04]  /*1300*/  UIMAD UR8, UR8, UR5, UR19 ;  /* 0x00000005080872a4 */ /* 0x000fc8000f8e0213 */
[----:B------:R-:W-:Y:S02]  /*1310*/  USEL UR5, UR8, UR7, !UP1 ;  /* 0x0000000708057287 */ /* 0x000fe4000c800000 */
[----:B------:R-:W-:-:S04]  /*1320*/  USEL UR7, UR7, UR8, !UP1 ;  /* 0x0000000807077287 */ /* 0x000fc8000c800000 */
[----:B------:R-:W-:Y:S02]  /*1330*/  IMAD.U32 R2, RZ, RZ, UR5 ;  /* 0x00000005ff027e24 */ /* 0x000fe4000f8e00ff */
[----:B------:R-:W-:-:S07]  /*1340*/  IMAD.U32 R18, RZ, RZ, UR7 ;  /* 0x00000007ff127e24 */ /* 0x000fce000f8e00ff */
.L_x_11:
[----:B------:R-:W-:Y:S05]  /*1350*/  @!P2 BRA `(.L_x_14) ;  /* 0x00000000000ca947 */ /* 0x000fea0003800000 */
[----:B------:R-:W-:Y:S01]  /*1360*/  UCGABAR_WAIT ;  /* 0x0000000000007dc7 */ /* 0x000fe20008000000 */
[----:B------:R-:W-:Y:S01]  /*1370*/  CCTL.IVALL ;  /* 0x00000000ff00798f */ /* 0x000fe20002000000 */
[----:B------:R-:W-:Y:S05]  /*1380*/  BRA `(.L_x_15) ;  /* 0x0000000000047947 */ /* 0x000fea0003800000 */
.L_x_14:
[----:B------:R-:W-:Y:S06]  /*1390*/  BAR.SYNC.DEFER_BLOCKING 0x0 ;  /* 0x0000000000007b1d */ /* 0x000fec0000010000 */
.L_x_15:
[----:B------:R-:W-:Y:S02]  /*13a0*/  ULDC UR4, c[0x0][0x28c] ;  /* 0x0000a30000047ab9 */ /* 0x000fe40000000800 */
[----:B------:R-:W-:-:S04]  /*13b0*/  UIADD3 UR4, UR4, 0x1f, URZ ;  /* 0x0000001f04047890 */ /* 0x000fc8000fffe03f */
[----:B------:R-:W-:-:S04]  /*13c0*/  USHF.R.S32.HI UR5, URZ, 0x1f, UR4 ;  /* 0x0000001f3f057899 */ /* 0x000fc80008011404 */
[----:B------:R-:W-:-:S04]  /*13d0*/  ULEA.HI UR5, UR5, UR4, URZ, 0x5 ;  /* 0x0000000405057291 */ /* 0x000fc8000f8f283f */
[----:B------:R-:W-:Y:S01]  /*13e0*/  USHF.R.S32.HI UR39, URZ, 0x5, UR5 ;  /* 0x000000053f277899 */ /* 0x000fe20008011405 */
[----:B------:R-:W-:Y:S11]  /*13f0*/  @!P3 BRA `(.L_x_16) ;  /* 0x0000003400ecb947 */ /* 0x000ff60003800000 */
[----:B------:R-:W-:-:S06]  /*1400*/  UISETP.GT.U32.AND UP1, UPT, UR14, 0x1, UPT ;  /* 0x000000010e00788c */ /* 0x000fcc000bf24070 */
[----:B------:R-:W-:-:S13]  /*1410*/  PLOP3.LUT P0, PT, PT, PT, UP1, 0x80, 0x0 ;  /* 0x000000000000781c */ /* 0x000fda0003f0f018 */
[----:B------:R-:W-:Y:S05]  /*1420*/  @P0 EXIT ;  /* 0x000000000000094d */ /* 0x000fea0003800000 */
.L_x_17:
[----:B------:R-:W-:-:S08]  /*1430*/  NOP ;  /* 0x0000000000007918 */ /* 0x000fd00000000000 */
[----:B------:R-:W0:Y:S02]  /*1440*/  USETMAXREG.TRY_ALLOC.CTAPOOL UP1, 0xe8 ;  /* 0x000000e8000079c8 */ /* 0x000e240008020600 */
[----:B0-----:R-:W-:-:S13]  /*1450*/  PLOP3.LUT P0, PT, PT, PT, UP1, 0x80, 0x0 ;  /* 0x000000000000781c */ /* 0x001fda0003f0f018 */
[----:B------:R-:W-:Y:S05]  /*1460*/  @!P0 BRA `(.L_x_17) ;  /* 0xfffffffc00f08947 */ /* 0x000fea000383ffff */
[----:B------:R-:W-:-:S13]  /*1470*/  LOP3.LUT P0, RZ, R0, 0xff, RZ, 0xc0, !PT ;  /* 0x000000ff00ff7812 */ /* 0x000fda000780c0ff */
[----:B------:R-:W-:Y:S05]  /*1480*/  @!P0 EXIT ;  /* 0x000000000000894d */ /* 0x000fea0003800000 */
[----:B------:R-:W0:Y:S01]  /*1490*/  S2UR UR5, SR_CgaCtaId ;  /* 0x00000000000579c3 */ /* 0x000e220000008800 */
[----:B------:R-:W-:Y:S01]  /*14a0*/  VIADD R5, R5, 0xffffffff ;  /* 0xffffffff05057836 */ /* 0x000fe20000000000 */
[CC--:B------:R-:W-:Y:S01]  /*14b0*/  LEA.HI R0, R9.reuse, R4.reuse, RZ, 0x2 ;  /* 0x0000000409007211 */ /* 0x0c0fe200078f10ff */
[----:B------:R-:W-:Y:S01]  /*14c0*/  USHF.R.U32.HI UR4, URZ, 0x2, UR39 ;  /* 0x000000023f047899 */ /* 0x000fe20008011627 */
[----:B------:R-:W-:Y:S01]  /*14d0*/  LEA.HI R9, R9, R4, RZ, 0x5 ;  /* 0x0000000409097211 */ /* 0x000fe200078f28ff */
[----:B------:R-:W-:Y:S01]  /*14e0*/  UMOV UR42, 0x400 ;  /* 0x00000400002a7882 */ /* 0x000fe20000000000 */
[----:B------:R-:W-:Y:S01]  /*14f0*/  R2UR UR49, R5 ;  /* 0x00000000053172ca */ /* 0x000fe200000e0000 */
[----:B------:R-:W-:Y:S01]  /*1500*/  ULOP3.LUT UR43, UR39, 0x3, URZ, 0xc0, !UPT ;  /* 0x00000003272b7892 */ /* 0x000fe2000f8ec03f */
[--C-:B------:R-:W-:Y:S01]  /*1510*/  SHF.R.S32.HI R58, RZ, 0x2, R0.reuse ;  /* 0x00000002ff3a7819 */ /* 0x100fe20000011400 */
[----:B------:R-:W-:Y:S01]  /*1520*/  ULOP3.LUT UR4, UR4, 0x1, URZ, 0xc0, !UPT ;  /* 0x0000000104047892 */ /* 0x000fe2000f8ec03f */
[----:B------:R-:W-:Y:S01]  /*1530*/  SHF.R.S32.HI R3, RZ, 0x1f, R0 ;  /* 0x0000001fff037819 */ /* 0x000fe20000011400 */
[----:B------:R-:W-:Y:S01]  /*1540*/  USEL UR43, UR43, URZ, !UP0 ;  /* 0x0000003f2b2b7287 */ /* 0x000fe2000c000000 */
[----:B------:R-:W-:Y:S01]  /*1550*/  SHF.R.S32.HI R9, RZ, 0x5, R9 ;  /* 0x00000005ff097819 */ /* 0x000fe20000011409 */
[----:B------:R-:W-:Y:S01]  /*1560*/  UISETP.EQ.U32.AND UP0, UPT, UR4, 0x1, !UP0 ;  /* 0x000000010400788c */ /* 0x000fe2000c702070 */
[----:B------:R-:W-:Y:S01]  /*1570*/  LEA.HI R3, R3, R58, RZ, 0x3 ;  /* 0x0000003a03037211 */ /* 0x000fe200078f18ff */
[----:B------:R-:W-:Y:S01]  /*1580*/  UISETP.LT.AND UP1, UPT, UR39, 0x1, UPT ;  /* 0x000000012700788c */ /* 0x000fe2000bf21270 */
[----:B--2---:R-:W-:Y:S01]  /*1590*/  LOP3.LUT R57, R0, 0xfffffffc, RZ, 0xc0, !PT ;  /* 0xfffffffc00397812 */ /* 0x004fe200078ec0ff */
[----:B------:R-:W-:Y:S01]  /*15a0*/  ULDC UR6, c[0x0][0x284] ;  /* 0x0000a10000067ab9 */ /* 0x000fe20000000800 */
[----:B------:R-:W-:Y:S01]  /*15b0*/  LOP3.LUT R3, R3, 0xfffffff8, RZ, 0xc0, !PT ;  /* 0xfffffff803037812 */ /* 0x000fe200078ec0ff */
[----:B------:R-:W-:Y:S01]  /*15c0*/  USHF.L.U32 UR49, UR49, 0x3, URZ ;  /* 0x0000000331317899 */ /* 0x000fe2000800063f */
[----:B------:R-:W-:Y:S01]  /*15d0*/  ISETP.NE.AND P0, PT, R5, RZ, PT ;  /* 0x000000ff0500720c */ /* 0x000fe20003f05270 */
[----:B------:R-:W-:Y:S01]  /*15e0*/  USEL UR45, UR39, 0x1, UP1 ;  /* 0x00000001272d7887 */ /* 0x000fe20008800000 */
[----:B------:R-:W-:Y:S01]  /*15f0*/  IMAD.IADD R57, R4, 0x1, -R57 ;  /* 0x0000000104397824 */ /* 0x000fe200078e0a39 */
[----:B------:R-:W-:Y:S01]  /*1600*/  ULOP3.LUT UR40, UR36, 0x1, URZ, 0xfc, !UPT ;  /* 0x0000000124287892 */ /* 0x000fe2000f8efc3f */
[----:B------:R-:W-:Y:S01]  /*1610*/  IMAD.IADD R58, R58, 0x1, -R3 ;  /* 0x000000013a3a7824 */ /* 0x000fe200078e0a03 */
[----:B0-----:R-:W-:Y:S01]  /*1620*/  ULEA UR42, UR5, UR42, 0x18 ;  /* 0x0000002a052a7291 */ /* 0x001fe2000f8ec03f */
[----:B------:R-:W-:Y:S01]  /*1630*/  IMAD.U32 R61, RZ, RZ, UR49 ;  /* 0x00000031ff3d7e24 */ /* 0x000fe2000f8e00ff */
[----:B------:R-:W-:Y:S01]  /*1640*/  SEL R70, RZ, 0x1, P0 ;  /* 0x00000001ff467807 */ /* 0x000fe20000000000 */
[--C-:B------:R-:W-:Y:S01]  /*1650*/  IMAD R64, R9, -0x10, -R58.reuse ;  /* 0xfffffff009407824 */ /* 0x100fe200078e0a3a */
[----:B------:R-:W-:Y:S01]  /*1660*/  UIADD3 UR44, UR42, 0x50, URZ ;  /* 0x000000502a2c7890 */ /* 0x000fe2000fffe03f */
[--C-:B------:R-:W-:Y:S01]  /*1670*/  SHF.R.S32.HI R59, RZ, 0x1f, R58.reuse ;  /* 0x0000001fff3b7819 */ /* 0x100fe2000001143a */
[----:B------:R-:W-:Y:S01]  /*1680*/  UIADD3 UR4, UR42, 0x4180, URZ ;  /* 0x000041802a047890 */ /* 0x000fe2000fffe03f */
[C---:B------:R-:W-:Y:S01]  /*1690*/  LOP3.LUT R63, R61.reuse, 0x8, RZ, 0xc0, !PT ;  /* 0x000000083d3f7812 */ /* 0x040fe200078ec0ff */
[----:B------:R-:W-:Y:S01]  /*16a0*/  UIADD3 UR5, UR42, 0x180, URZ ;  /* 0x000001802a057890 */ /* 0x000fe2000fffe03f */
[----:B------:R-:W-:Y:S01]  /*16b0*/  LOP3.LUT R61, R61, 0x8, RZ, 0xc, !PT ;  /* 0x000000083d3d7812 */ /* 0x000fe200078e0cff */
[----:B------:R-:W-:Y:S01]  /*16c0*/  USHF.R.U32.HI UR4, URZ, 0x4, UR4 ;  /* 0x000000043f047899 */ /* 0x000fe20008011604 */
[----:B------:R-:W-:Y:S01]  /*16d0*/  IMAD.U32 R60, RZ, RZ, UR44 ;  /* 0x0000002cff3c7e24 */ /* 0x000fe2000f8e00ff */
[----:B------:R-:W-:Y:S01]  /*16e0*/  USHF.R.U32.HI UR5, URZ, 0x4, UR5 ;  /* 0x000000043f057899 */ /* 0x000fe20008011605 */
[----:B------:R-:W-:Y:S01]  /*16f0*/  IMAD.WIDE R58, R9, 0x10, R58 ;  /* 0x00000010093a7825 */ /* 0x000fe200078e023a */
[----:B------:R-:W-:Y:S01]  /*1700*/  ULOP3.LUT UR4, UR4, 0x3fff, URZ, 0xc0, !UPT ;  /* 0x00003fff04047892 */ /* 0x000fe2000f8ec03f */
[----:B------:R-:W-:Y:S01]  /*1710*/  LOP3.LUT R63, R63, 0x18, RZ, 0x3c, !PT ;  /* 0x000000183f3f7812 */ /* 0x000fe200078e3cff */
[----:B------:R-:W-:Y:S01]  /*1720*/  ULOP3.LUT UR5, UR5, 0x3fff, URZ, 0xc0, !UPT ;  /* 0x00003fff05057892 */ /* 0x000fe2000f8ec03f */
[----:B------:R-:W-:Y:S01]  /*1730*/  VIADD R62, R60, UR49 ;  /* 0x000000313c3e7c36 */ /* 0x000fe20008000000 */
[----:B------:R-:W-:Y:S01]  /*1740*/  USHF.L.U32 UR41, UR39, 0x1, URZ ;  /* 0x0000000127297899 */ /* 0x000fe2000800063f */
[----:B------:R-:W-:Y:S01]  /*1750*/  VIADD R64, R64, UR6 ;  /* 0x0000000640407c36 */ /* 0x000fe20008000000 */
[----:B------:R-:W-:-:S02]  /*1760*/  UIADD3 UR45, -UR45, UR39, URZ ;  /* 0x000000272d2d7290 */ /* 0x000fc4000fffe13f */
[----:B------:R-:W-:Y:S02]  /*1770*/  USEL UR46, URZ, 0x1, !UP0 ;  /* 0x000000013f2e7887 */ /* 0x000fe4000c000000 */
[----:B------:R-:W-:Y:S02]  /*1780*/  ULOP3.LUT UR47, UR4, 0x10000, URZ, 0xfc, !UPT ;  /* 0x00010000042f7892 */ /* 0x000fe4000f8efc3f */
[----:B------:R-:W-:-:S12]  /*1790*/  ULOP3.LUT UR48, UR5, 0x10000, URZ, 0xfc, !UPT ;  /* 0x0001000005307892 */ /* 0x000fd8000f8efc3f */
.L_x_101:
[----:B------:R-:W-:Y:S01]  /*17a0*/  SHF.L.U32 R3, R70, 0x1f, RZ ;  /* 0x0000001f46037819 */ /* 0x000fe200000006ff */
[----:B------:R-:W-:Y:S02]  /*17b0*/  ULDC UR4, c[0x0][0x28c] ;  /* 0x0000a30000047ab9 */ /* 0x000fe40000000800 */
[----:B------:R-:W-:Y:S01]  /*17c0*/  ISETP.LT.AND P1, PT, RZ, UR4, PT ;  /* 0x00000004ff007c0c */ /* 0x000fe2000bf21270 */
[----:B------:R-:W0:Y:S02]  /*17d0*/  SYNCS.PHASECHK.TRANS64.TRYWAIT P0, [R60+UR49], R3 ;  /* 0x000000033c0075a7 */ /* 0x000e240008000171 */
[----:B0-23--:R-:W-:Y:S10]  /*17e0*/  @!P0 BRA `(.L_x_18) ;  /* 0x0000004400048947 */ /* 0x00dff40003800000 */
.L_x_123:
[----:B------:R-:W-:Y:S05]  /*17f0*/  @P1 BRA `(.L_x_19) ;  /* 0x0000000000401947 */ /* 0x000fea0003800000 */
[----:B------:R-:W-:Y:S01]  /*1800*/  MOV R0, 0x0 ;  /* 0x0000000000007802 */ /* 0x000fe20000000f00 */
[----:B------:R-:W-:Y:S01]  /*1810*/  ULDC.64 UR4, c[0x4][0x68] ;  /* 0x01001a0000047ab9 */ /* 0x000fe20000000a00 */
[----:B------:R-:W-:Y:S01]  /*1820*/  ULDC.64 UR6, c[0x4][0x8] ;  /* 0x0100020000067ab9 */ /* 0x000fe20000000a00 */
[----:B------:R-:W-:Y:S01]  /*1830*/  IMAD.U32 R4, RZ, RZ, UR4 ;  /* 0x00000004ff047e24 */ /* 0x000fe2000f8e00ff */
[----:B------:R1:W2:Y:S01]  /*1840*/  LDC.64 R14, c[0x4][R0] ;  /* 0x01000000000e7b82 */ /* 0x0002a20000000a00 */
[----:B------:R-:W-:Y:S01]  /*1850*/  IMAD.U32 R5, RZ, RZ, UR5 ;  /* 0x00000005ff057e24 */ /* 0x000fe2000f8e00ff */
[----:B------:R-:W-:Y:S01]  /*1860*/  ULDC.64 UR4, c[0x4][0x70] ;  /* 0x01001c0000047ab9 */ /* 0x000fe20000000a00 */
[----:B------:R-:W-:Y:S02]  /*1870*/  IMAD.U32 R10, RZ, RZ, UR6 ;  /* 0x00000006ff0a7e24 */ /* 0x000fe4000f8e00ff */
[----:B------:R-:W-:Y:S02]  /*1880*/  IMAD.U32 R6, RZ, RZ, UR4 ;  /* 0x00000004ff067e24 */ /* 0x000fe4000f8e00ff */
[----:B------:R-:W-:-:S02]  /*1890*/  IMAD.U32 R7, RZ, RZ, UR5 ;  /* 0x00000005ff077e24 */ /* 0x000fc4000f8e00ff */
[----:B------:R-:W-:Y:S02]  /*18a0*/  IMAD.U32 R11, RZ, RZ, UR7 ;  /* 0x00000007ff0b7e24 */ /* 0x000fe4000f8e00ff */
[----:B------:R-:W-:Y:S02]  /*18b0*/  IMAD.MOV.U32 R8, RZ, RZ, 0x1e1 ;  /* 0x000001e1ff087424 */ /* 0x000fe400078e00ff */
[----:B------:R-:W-:Y:S02]  /*18c0*/  IMAD.MOV.U32 R12, RZ, RZ, 0x1 ;  /* 0x00000001ff0c7424 */ /* 0x000fe400078e00ff */
[----:B-1----:R-:W-:-:S07]  /*18d0*/  IMAD.MOV.U32 R13, RZ, RZ, RZ ;  /* 0x000000ffff0d7224 */ /* 0x002fce00078e00ff */
[----:B------:R-:W-:-:S07]  /*18e0*/  LEPC R20, `(.L_x_19) ;  /* 0x000000001014794e */ /* 0x000fce0000000000 */
[----:B0-2--5:R-:W-:Y:S05]  /*18f0*/  CALL.ABS.NOINC R14 ;  /* 0x000000000e007343 */ /* 0x025fea0003c00000 */
.L_x_19:
[----:B------:R-:W-:-:S05]  /*1900*/  IMAD.U32 R0, RZ, RZ, UR40 ;  /* 0x00000028ff007e24 */ /* 0x000fca000f8e00ff */
[----:B------:R-:W-:-:S13]  /*1910*/  ISETP.NE.AND P0, PT, R0, 0x3, PT ;  /* 0x000000030000780c */ /* 0x000fda0003f05270 */
[----:B------:R-:W-:Y:S05]  /*1920*/  @!P0 BRA `(.L_x_20) ;  /* 0x0000000000048947 */ /* 0x000fea0003800000 */
[----:B------:R-:W-:Y:S01]  /*1930*/  BPT.TRAP 0x1 ;  /* 0x000000040000795c */ /* 0x000fe20000300000 */
.L_x_20:
[----:B0-----:R-:W-:Y:S02]  /*1940*/  IMAD.U32 R3, RZ, RZ, UR43 ;  /* 0x0000002bff037e24 */ /* 0x001fe4000f8e00ff */
[----:B------:R-:W-:-:S03]  /*1950*/  IMAD.U32 R0, RZ, RZ, UR46 ;  /* 0x0000002eff007e24 */ /* 0x000fc6000f8e00ff */
[----:B------:R-:W-:Y:S02]  /*1960*/  LEA R3, R3, UR42, 0x3 ;  /* 0x0000002a03037c11 */ /* 0x000fe4000f8e18ff */
[----:B------:R-:W-:-:S04]  /*1970*/  SHF.L.U32 R0, R0, 0x1f, RZ ;  /* 0x0000001f00007819 */ /* 0x000fc800000006ff */
[----:B------:R0:W1:Y:S01]  /*1980*/  SYNCS.PHASECHK.TRANS64.TRYWAIT P1, [R3+URZ], R0 ;  /* 0x00000000030075a7 */ /* 0x000062000802017f */
[----:B------:R-:W-:Y:S05]  /*1990*/  @!P0 BRA `(.L_x_21) ;  /* 0x0000000000048947 */ /* 0x000fea0003800000 */
[----:B------:R-:W-:Y:S01]  /*19a0*/  BPT.TRAP 0x1 ;  /* 0x000000040000795c */ /* 0x000fe20000300000 */
.L_x_21:
[----:B-1----:R-:W-:Y:S05]  /*19b0*/  @P1 BRA `(.L_x_22) ;  /* 0x0000000000081947 */ /* 0x002fea0003800000 */
[----:B------:R-:W1:Y:S02]  /*19c0*/  SYNCS.PHASECHK.TRANS64.TRYWAIT P1, [R3+URZ], R0 ;  /* 0x00000000030075a7 */ /* 0x000e64000802017f */
[----:B-1----:R-:W-:Y:S05]  /*19d0*/  @!P1 BRA `(.L_x_23) ;  /* 0x00000040009c9947 */ /* 0x002fea0003800000 */
.L_x_22:
[----:B------:R-:W-:Y:S05]  /*19e0*/  WARPSYNC.ALL ;  /* 0x0000000000007948 */ /* 0x000fea0003800000 */
[----:B------:R-:W-:Y:S01]  /*19f0*/  ULEA UR4, UR43, UR48, 0x8 ;  /* 0x000000302b047291 */ /* 0x000fe2000f8e403f */
[----:B------:R-:W-:Y:S01]  /*1a00*/  WARPGROUP.ARRIVE ;  /* 0x00000000000079c5 */ /* 0x000fe20000000000 */
[----:B------:R-:W-:Y:S01]  /*1a10*/  ULEA UR6, UR43, UR47, 0x8 ;  /* 0x0000002f2b067291 */ /* 0x000fe2000f8e403f */
[----:B01----:R-:W-:Y:S01]  /*1a20*/  IMAD.U32 R0, RZ, RZ, UR45 ;  /* 0x0000002dff007e24 */ /* 0x003fe2000f8e00ff */
[----:B------:R-:W-:Y:S01]  /*1a30*/  UMOV UR5, 0x80000020 ;  /* 0x8000002000057882 */ /* 0x000fe20000000000 */
[----:B------:R-:W-:-:S03]  /*1a40*/  UMOV UR7, 0x80000020 ;  /* 0x8000002000077882 */ /* 0x000fc60000000000 */
[----:B------:R-:W-:-:S03]  /*1a50*/  ISETP.GE.AND P1, PT, R0, 0x1, PT ;  /* 0x000000010000780c */ /* 0x000fc60003f26270 */
[----:B------:R-:W-:Y:S01]  /*1a60*/  HGMMA.64x64x16.F32 R24, gdesc[UR4], RZ, !UPT, gsb0 ;  /* 0x00e00000041879f0 */ /* 0x000fe2000c0008ff */
[----:B------:R-:W-:Y:S02]  /*1a70*/  UIADD3 UR4, UR4, 0x2, URZ ;  /* 0x0000000204047890 */ /* 0x000fe4000fffe03f */
[----:B------:R-:W-:Y:S01]  /*1a80*/  UIADD3 UR6, UR6, 0x2, URZ ;  /* 0x0000000206067890 */ /* 0x000fe2000fffe03f */
[----:B------:R-:W-:Y:S01]  /*1a90*/  UMOV UR5, 0x80000020 ;  /* 0x8000002000057882 */ /* 0x000fe20000000000 */
[----:B------:R-:W-:Y:S01]  /*1aa0*/  UMOV UR7, 0x80000020 ;  /* 0x8000002000077882 */ /* 0x000fe20000000000 */
[----:B------:R-:W-:Y:S02]  /*1ab0*/  WARPGROUP.DEPBAR.LE gsb0, 0x0 ;  /* 0x00008000000079c5 */ /* 0x000fe40000010000 */
[----:B------:R-:W-:-:S06]  /*1ac0*/  WARPGROUP.ARRIVE ;  /* 0x00000000000079c5 */ /* 0x000fcc0000000000 */
[----:B------:R-:W-:Y:S03]  /*1ad0*/  HGMMA.64x64x16.F32 R24, gdesc[UR4], R24, gsb0 ;  /* 0x00e00000041879f0 */ /* 0x000fe60008000818 */
[----:B------:R-:W-:Y:S02]  /*1ae0*/  WARPGROUP.DEPBAR.LE gsb0, 0x0 ;  /* 0x00008000000079c5 */ /* 0x000fe40000010000 */
[----:B------:R-:W-:Y:S05]  /*1af0*/  @!P1 BRA `(.L_x_24) ;  /* 0x0000000000d89947 */ /* 0x000fea0003800000 */
[----:B------:R-:W-:Y:S01]  /*1b00*/  UIADD3 UR4, UR43, 0x1, URZ ;  /* 0x000000012b047890 */ /* 0x000fe2000fffe03f */
[----:B------:R-:W-:Y:S02]  /*1b10*/  IMAD.U32 R0, RZ, RZ, UR45 ;  /* 0x0000002dff007e24 */ /* 0x000fe4000f8e00ff */
[----:B------:R-:W-:Y:S01]  /*1b20*/  IMAD.U32 R3, RZ, RZ, UR43 ;  /* 0x0000002bff037e24 */ /* 0x000fe2000f8e00ff */
[----:B------:R-:W-:-:S04]  /*1b30*/  UISETP.NE.AND UP0, UPT, UR4, 0x4, UPT ;  /* 0x000000040400788c */ /* 0x000fc8000bf05270 */
[----:B------:R-:W-:Y:S02]  /*1b40*/  USEL UR5, URZ, 0x1, UP0 ;  /* 0x000000013f057887 */ /* 0x000fe40008000000 */
[----:B------:R-:W-:Y:S02]  /*1b50*/  USEL UR8, UR4, URZ, UP0 ;  /* 0x0000003f04087287 */ /* 0x000fe40008000000 */
[----:B------:R-:W-:-:S06]  /*1b60*/  ULOP3.LUT UR5, UR46, UR5, URZ, 0x3c, !UPT ;  /* 0x000000052e057292 */ /* 0x000fcc000f8e3c3f */
[----:B------:R-:W-:-:S07]  /*1b70*/  IMAD.U32 R6, RZ, RZ, UR5 ;  /* 0x00000005ff067e24 */ /* 0x000fce000f8e00ff */
.L_x_31:
[----:B------:R-:W-:Y:S05]  /*1b80*/  @!P0 BRA `(.L_x_25) ;  /* 0x0000000000048947 */ /* 0x000fea0003800000 */
[----:B------:R-:W-:Y:S01]  /*1b90*/  BPT.TRAP 0x1 ;  /* 0x000000040000795c */ /* 0x000fe20000300000 */
.L_x_25:
[----:B------:R-:W-:Y:S01]  /*1ba0*/  ULEA UR4, UR8, UR42, 0x3 ;  /* 0x0000002a08047291 */ /* 0x000fe2000f8e183f */
[----:B------:R-:W-:-:S08]  /*1bb0*/  SHF.L.U32 R4, R6, 0x1f, RZ ;  /* 0x0000001f06047819 */ /* 0x000fd000000006ff */
[----:B------:R0:W1:Y:S01]  /*1bc0*/  SYNCS.PHASECHK.TRANS64.TRYWAIT P1, [UR4], R4 ;  /* 0x00000004ff0075a7 */ /* 0x0000620008020144 */
[----:B------:R-:W-:Y:S05]  /*1bd0*/  @!P0 BRA `(.L_x_26) ;  /* 0x0000000000048947 */ /* 0x000fea0003800000 */
[----:B------:R-:W-:Y:S01]  /*1be0*/  BPT.TRAP 0x1 ;  /* 0x000000040000795c */ /* 0x000fe20000300000 */
.L_x_26:
[----:B-1----:R-:W-:Y:S05]  /*1bf0*/  @P1 BRA `(.L_x_27) ;  /* 0x0000000000081947 */ /* 0x002fea0003800000 */
[----:B------:R-:W1:Y:S02]  /*1c00*/  SYNCS.PHASECHK.TRANS64.TRYWAIT P1, [UR4], R4 ;  /* 0x00000004ff0075a7 */ /* 0x000e640008020144 */
[----:B-1----:R-:W-:Y:S05]  /*1c10*/  @!P1 BRA `(.L_x_28) ;  /* 0x0000004000209947 */ /* 0x002fea0003800000 */
.L_x_27:
[----:B------:R-:W-:Y:S01]  /*1c20*/  ULEA UR4, UR8, UR48, 0x8 ;  /* 0x0000003008047291 */ /* 0x000fe2000f8e403f */
[----:B------:R-:W-:Y:S01]  /*1c30*/  WARPGROUP.ARRIVE ;  /* 0x00000000000079c5 */ /* 0x000fe20000000000 */
[----:B------:R-:W-:Y:S01]  /*1c40*/  ULEA UR6, UR8, UR47, 0x8 ;  /* 0x0000002f08067291 */ /* 0x000fe2000f8e403f */
[----:B------:R-:W-:Y:S01]  /*1c50*/  UMOV UR5, 0x80000020 ;  /* 0x8000002000057882 */ /* 0x000fe20000000000 */
[----:B------:R-:W-:-:S07]  /*1c60*/  UMOV UR7, 0x80000020 ;  /* 0x8000002000077882 */ /* 0x000fce0000000000 */
[----:B------:R-:W-:Y:S01]  /*1c70*/  HGMMA.64x64x16.F32 R24, gdesc[UR4], R24, gsb0 ;  /* 0x00e00000041879f0 */ /* 0x000fe20008000818 */
        /* <DEDUP_REMOVED lines=9> */
[----:B------:R-:W-:Y:S01]  /*1d10*/  BPT.TRAP 0x1 ;  /* 0x000000040000795c */ /* 0x000fe20000300000 */
.L_x_29:
[----:B------:R-:W-:Y:S01]  /*1d20*/  ISETP.NE.AND P1, PT, R65, RZ, PT ;  /* 0x000000ff4100720c */ /* 0x000fe20003f25270 */
[----:B------:R-:W-:-:S12]  /*1d30*/  UISETP.GT.U32.AND UP0, UPT, UR36, 0x1, UPT ;  /* 0x000000012400788c */ /* 0x000fd8000bf04070 */
[----:B01----:R-:W-:-:S05]  /*1d40*/  @P1 LEA R4, R3, UR42, 0x3 ;  /* 0x0000002a03041c11 */ /* 0x003fca000f8e18ff */
[----:B------:R-:W-:-:S05]  /*1d50*/  @P1 VIADD R5, R4, 0x20 ;  /* 0x0000002004051836 */ /* 0x000fca0000000000 */
[----:B------:R-:W-:-:S04]  /*1d60*/  @P1 PRMT R5, R22, 0x654, R5 ;  /* 0x0000065416051816 */ /* 0x000fc80000000005 */
[----:B------:R0:W-:Y:S01]  /*1d70*/  @P1 SYNCS.ARRIVE.TRANS64.RED.A1T0 RZ, [R5+URZ], RZ ;  /* 0x000000ff05ff19a7 */ /* 0x0001e2000810043f */
[----:B------:R-:W-:-:S13]  /*1d80*/  PLOP3.LUT P1, PT, PT, PT, UP0, 0x80, 0x0 ;  /* 0x000000000000781c */ /* 0x000fda0003f2f008 */
[----:B0-----:R-:W-:Y:S05]  /*1d90*/  @P1 BRA `(.L_x_30) ;  /* 0x0000000000041947 */ /* 0x001fea0003800000 */
[----:B------:R-:W-:Y:S01]  /*1da0*/  BPT.TRAP 0x1 ;  /* 0x000000040000795c */ /* 0x000fe20000300000 */
.L_x_30:
[----:B------:R-:W-:Y:S01]  /*1db0*/  UIADD3 UR8, UR8, 0x1, URZ ;  /* 0x0000000108087890 */ /* 0x000fe2000fffe03f */
[C---:B------:R-:W-:Y:S01]  /*1dc0*/  ISETP.GT.AND P2, PT, R0.reuse, 0x1, PT ;  /* 0x000000010000780c */ /* 0x040fe20003f44270 */
[----:B------:R-:W-:Y:S02]  /*1dd0*/  VIADD R3, R3, 0x1 ;  /* 0x0000000103037836 */ /* 0x000fe40000000000 */
[----:B------:R-:W-:Y:S01]  /*1de0*/  UISETP.NE.AND UP0, UPT, UR8, 0x4, UPT ;  /* 0x000000040800788c */ /* 0x000fe2000bf05270 */
[----:B------:R-:W-:Y:S02]  /*1df0*/  VIADD R0, R0, 0xffffffff ;  /* 0xffffffff00007836 */ /* 0x000fe40000000000 */
[C---:B------:R-:W-:Y:S01]  /*1e00*/  ISETP.NE.AND P1, PT, R3.reuse, 0x4, PT ;  /* 0x000000040300780c */ /* 0x040fe20003f25270 */
[----:B------:R-:W-:Y:S02]  /*1e10*/  USEL UR4, URZ, 0x1, UP0 ;  /* 0x000000013f047887 */ /* 0x000fe40008000000 */
[----:B------:R-:W-:Y:S01]  /*1e20*/  USEL UR8, UR8, URZ, UP0 ;  /* 0x0000003f08087287 */ /* 0x000fe20008000000 */
[----:B------:R-:W-:-:S03]  /*1e30*/  SEL R3, R3, RZ, P1 ;  /* 0x000000ff03037207 */ /* 0x000fc60000800000 */
[----:B------:R-:W-:Y:S01]  /*1e40*/  LOP3.LUT R6, R6, UR4, RZ, 0x3c, !PT ;  /* 0x0000000406067c12 */ /* 0x000fe2000f8e3cff */
[----:B------:R-:W-:Y:S07]  /*1e50*/  @P2 BRA `(.L_x_31) ;  /* 0xfffffffc00482947 */ /* 0x000fee000383ffff */
.L_x_24:
[----:B------:R-:W0:Y:S01]  /*1e60*/  LDC R0, c[0x0][0x28c] ;  /* 0x0000a300ff007b82 */ /* 0x000e220000000800 */
[----:B------:R1:W-:Y:S01]  /*1e70*/  SYNCS.ARRIVE.TRANS64.A1T0 RZ, [R61+UR44], RZ ;  /* 0x000000ff3dff79a7 */ /* 0x0003e2000810002c */
[----:B0-----:R-:W-:-:S13]  /*1e80*/  ISETP.GE.AND P1, PT, R0, 0x1, PT ;  /* 0x000000010000780c */ /* 0x001fda0003f26270 */
[----:B-1----:R-:W-:Y:S05]  /*1e90*/  @!P1 BRA `(.L_x_32) ;  /* 0x0000000000409947 */ /* 0x002fea0003800000 */
[----:B------:R-:W-:Y:S05]  /*1ea0*/  @!P0 BRA `(.L_x_33) ;  /* 0x0000000000048947 */ /* 0x000fea0003800000 */
[----:B------:R-:W-:Y:S01]  /*1eb0*/  BPT.TRAP 0x1 ;  /* 0x000000040000795c */ /* 0x000fe20000300000 */
.L_x_33:
[----:B------:R-:W-:Y:S01]  /*1ec0*/  ISETP.NE.AND P0, PT, R65, RZ, PT ;  /* 0x000000ff4100720c */ /* 0x000fe20003f05270 */
[----:B------:R-:W-:-:S12]  /*1ed0*/  IMAD.U32 R3, RZ, RZ, UR42 ;  /* 0x0000002aff037e24 */ /* 0x000fd8000f8e00ff */
[----:B------:R-:W-:-:S05]  /*1ee0*/  VOTEU.ANY UP0, P0 ;  /* 0x00000000003f7886 */ /* 0x000fca0000000100 */
[----:B------:R-:W-:Y:S02]  /*1ef0*/  @UP0 UIADD3 UR4, UR45, UR43, URZ ;  /* 0x0000002b2d040290 */ /* 0x000fe4000fffe03f */
[----:B------:R-:W-:-:S04]  /*1f00*/  UISETP.GT.U32.AND UP0, UPT, UR36, 0x1, UPT ;  /* 0x000000012400788c */ /* 0x000fc8000bf04070 */
[----:B------:R-:W-:-:S04]  /*1f10*/  IMAD.U32 R0, RZ, RZ, UR4 ;  /* 0x00000004ff007e24 */ /* 0x000fc8000f8e00ff */
[----:B------:R-:W-:-:S05]  /*1f20*/  @P0 IMAD.SHL.U32 R0, R0, 0x8, RZ ;  /* 0x0000000800000824 */ /* 0x000fca00078e00ff */
[----:B------:R-:W-:-:S04]  /*1f30*/  @P0 LOP3.LUT R0, R0, 0x18, RZ, 0xc0, !PT ;  /* 0x0000001800000812 */ /* 0x000fc800078ec0ff */
[----:B------:R-:W-:-:S04]  /*1f40*/  @P0 IADD3 R3, R3, 0x20, R0 ;  /* 0x0000002003030810 */ /* 0x000fc80007ffe000 */
[----:B------:R-:W-:-:S04]  /*1f50*/  @P0 PRMT R3, R22, 0x654, R3 ;  /* 0x0000065416030816 */ /* 0x000fc80000000003 */
[----:B------:R0:W-:Y:S01]  /*1f60*/  @P0 SYNCS.ARRIVE.TRANS64.RED.A1T0 RZ, [R3+URZ], RZ ;  /* 0x000000ff03ff09a7 */ /* 0x0001e2000810043f */
[----:B------:R-:W-:-:S13]  /*1f70*/  PLOP3.LUT P0, PT, PT, PT, UP0, 0x80, 0x0 ;  /* 0x000000000000781c */ /* 0x000fda0003f0f008 */
[----:B0-----:R-:W-:Y:S05]  /*1f80*/  @P0 BRA `(.L_x_32) ;  /* 0x0000000000040947 */ /* 0x001fea0003800000 */
[----:B------:R-:W-:Y:S01]  /*1f90*/  BPT.TRAP 0x1 ;  /* 0x000000040000795c */ /* 0x000fe20000300000 */
.L_x_32:
[----:B------:R-:W-:Y:S01]  /*1fa0*/  SHF.L.U32 R3, R70, 0x1f, RZ ;  /* 0x0000001f46037819 */ /* 0x000fe200000006ff */
[----:B------:R-:W-:Y:S01]  /*1fb0*/  UIADD3 UR43, UR41, UR43, URZ ;  /* 0x0000002b292b7290 */ /* 0x000fe2000fffe03f */
[----:B------:R-:W0:Y:S01]  /*1fc0*/  LDC R6, c[0x0][0x288] ;  /* 0x0000a200ff067b82 */ /* 0x000e220000000800 */
[----:B------:R-:W-:Y:S02]  /*1fd0*/  IMAD.SHL.U32 R8, R57, 0x2, RZ ;  /* 0x0000000239087824 */ /* 0x000fe400078e00ff */
[----:B------:R-:W-:Y:S02]  /*1fe0*/  USHF.R.U32.HI UR4, URZ, 0x2, UR43 ;  /* 0x000000023f047899 */ /* 0x000fe4000801162b */
[----:B------:R-:W-:Y:S01]  /*1ff0*/  UISETP.GT.U32.AND UP0, UPT, UR43, 0x3, UPT ;  /* 0x000000032b00788c */ /* 0x000fe2000bf04070 */
[----:B------:R-:W-:Y:S01]  /*2000*/  SHF.R.S32.HI R9, RZ, 0x1f, R8 ;  /* 0x0000001fff097819 */ /* 0x000fe20000011408 */
[----:B------:R-:W-:Y:S01]  /*2010*/  ULOP3.LUT UR4, UR4, 0x1, URZ, 0xc0, !UPT ;  /* 0x0000000104047892 */ /* 0x000fe2000f8ec03f */
[----:B------:R-:W1:Y:S01]  /*2020*/  SYNCS.PHASECHK.TRANS64.TRYWAIT P0, [R60+UR49+0x10], R3 ;  /* 0x000010033c0075a7 */ /* 0x000e620008000171 */
[----:B------:R-:W-:-:S02]  /*2030*/  UISETP.LT.U32.AND UP0, UPT, UR41, 0x4, UP0 ;  /* 0x000000042900788c */ /* 0x000fc40008701070 */
[----:B------:R-:W-:Y:S02]  /*2040*/  UISETP.NE.U32.AND UP1, UPT, UR4, 0x1, UPT ;  /* 0x000000010400788c */ /* 0x000fe4000bf25070 */
[----:B------:R-:W-:Y:S02]  /*2050*/  USEL UR5, URZ, 0x1, !UP0 ;  /* 0x000000013f057887 */ /* 0x000fe4000c000000 */
[----:B------:R-:W-:Y:S02]  /*2060*/  UISETP.GT.U32.AND UP1, UPT, UR41, 0x3, !UP1 ;  /* 0x000000032900788c */ /* 0x000fe4000cf24070 */
[----:B------:R-:W-:Y:S02]  /*2070*/  ULOP3.LUT UR43, UR43, 0x3, URZ, 0xc0, !UPT ;  /* 0x000000032b2b7892 */ /* 0x000fe4000f8ec03f */
[----:B------:R-:W-:-:S04]  /*2080*/  USEL UR4, URZ, 0x1, !UP1 ;  /* 0x000000013f047887 */ /* 0x000fc8000c800000 */
[----:B------:R-:W-:Y:S01]  /*2090*/  ULOP3.LUT UR46, UR4, UR46, UR5, 0x96, !UPT ;  /* 0x0000002e042e7292 */ /* 0x000fe2000f8e9605 */
[----:B01----:R-:W-:Y:S11]  /*20a0*/  @!P0 BRA `(.L_x_34) ;  /* 0x0000003c00148947 */ /* 0x003ff60003800000 */
.L_x_124:
[----:B------:R-:W-:Y:S01]  /*20b0*/  IMAD.SHL.U32 R7, R18, 0x40, RZ ;  /* 0x0000004012077824 */ /* 0x000fe200078e00ff */
[----:B------:R-:W-:Y:S01]  /*20c0*/  ULDC UR6, c[0x0][0x284] ;  /* 0x0000a10000067ab9 */ /* 0x000fe20000000800 */
[----:B------:R-:W-:Y:S01]  /*20d0*/  IMAD.SHL.U32 R14, R2, 0x40, RZ ;  /* 0x00000040020e7824 */ /* 0x000fe200078e00ff */
[----:B------:R-:W-:Y:S01]  /*20e0*/  SHF.R.S32.HI R11, RZ, 0x1f, R19 ;  /* 0x0000001fff0b7819 */ /* 0x000fe20000011413 */
[----:B------:R-:W-:Y:S01]  /*20f0*/  ULDC.64 UR4, c[0x0][0x5d0] ;  /* 0x0001740000047ab9 */ /* 0x000fe20000000a00 */
[----:B------:R-:W-:Y:S01]  /*2100*/  ISETP.GE.AND P0, PT, R7, UR6, PT ;  /* 0x0000000607007c0c */ /* 0x000fe2000bf06270 */
[----:B0-----:R-:W-:Y:S01]  /*2110*/  IMAD.WIDE.U32 R2, R19, UR4, R8 ;  /* 0x0000000413027c25 */ /* 0x001fe2000f8e0008 */
[----:B------:R-:W-:Y:S02]  /*2120*/  SHF.R.S32.HI R15, RZ, 0x1f, R14 ;  /* 0x0000001fff0f7819 */ /* 0x000fe4000001140e */
[C---:B------:R-:W-:Y:S01]  /*2130*/  ISETP.GE.OR P0, PT, R14.reuse, R6, P0 ;  /* 0x000000060e00720c */ /* 0x040fe20000706670 */
[----:B------:R-:W-:Y:S01]  /*2140*/  IMAD R0, R11, UR4, RZ ;  /* 0x000000040b007c24 */ /* 0x000fe2000f8e02ff */
[----:B------:R-:W-:-:S03]  /*2150*/  IADD3 R4, P1, R14, R2, RZ ;  /* 0x000000020e047210 */ /* 0x000fc60007f3e0ff */
[----:B------:R-:W-:-:S05]  /*2160*/  IMAD R5, R19, UR5, R0 ;  /* 0x0000000513057c24 */ /* 0x000fca000f8e0200 */
[----:B------:R-:W-:-:S03]  /*2170*/  IADD3.X R5, R15, R3, R5, P1, !PT ;  /* 0x000000030f057210 */ /* 0x000fc60000ffe405 */
[----:B------:R-:W-:Y:S05]  /*2180*/  @P0 BRA `(.L_x_35) ;  /* 0x0000002000b40947 */ /* 0x000fea0003800000 */
[----:B------:R-:W0:Y:S01]  /*2190*/  LDC.64 R72, c[0x0][0x5c8] ;  /* 0x00017200ff487b82 */ /* 0x000e220000000a00 */
[----:B-----5:R-:W-:Y:S01]  /*21a0*/  FSETP.NEU.AND P0, PT, R56, RZ, PT ;  /* 0x000000ff3800720b */ /* 0x020fe20003f0d000 */
[----:B------:R-:W-:Y:S01]  /*21b0*/  IMAD R3, R57, -0x2, R6 ;  /* 0xfffffffe39037824 */ /* 0x000fe200078e0206 */
[----:B------:R-:W-:Y:S01]  /*21c0*/  BSSY B0, `(.L_x_35) ;  /* 0x0000229000007945 */ /* 0x000fe20003800000 */
[----:B------:R-:W-:-:S04]  /*21d0*/  IMAD.WIDE R66, R18, 0x40, R58 ;  /* 0x0000004012427825 */ /* 0x000fc800078e023a */
[----:B------:R-:W-:Y:S02]  /*21e0*/  IMAD.IADD R2, R3, 0x1, -R14 ;  /* 0x0000000103027824 */ /* 0x000fe400078e0a0e */
[----:B------:R-:W-:-:S03]  /*21f0*/  IMAD.IADD R0, R64, 0x1, -R7 ;  /* 0x0000000140007824 */ /* 0x000fc600078e0a07 */
[----:B------:R-:W-:-:S04]  /*2200*/  ISETP.GT.AND P2, PT, R2, RZ, PT ;  /* 0x000000ff0200720c */ /* 0x000fc80003f44270 */
[----:B------:R-:W-:Y:S01]  /*2210*/  ISETP.GT.AND P1, PT, R0, RZ, P2 ;  /* 0x000000ff0000720c */ /* 0x000fe20001724270 */
[-C--:B0-----:R-:W-:Y:S02]  /*2220*/  IMAD R3, R67, R72.reuse, RZ ;  /* 0x0000004843037224 */ /* 0x081fe400078e02ff */
[----:B------:R-:W-:-:S04]  /*2230*/  IMAD.WIDE.U32 R68, R66, R72, R4 ;  /* 0x0000004842447225 */ /* 0x000fc800078e0004 */
[----:B------:R-:W-:-:S04]  /*2240*/  IMAD R3, R66, R73, R3 ;  /* 0x0000004942037224 */ /* 0x000fc800078e0203 */
[----:B------:R-:W-:Y:S01]  /*2250*/  IMAD.IADD R81, R69, 0x1, R3 ;  /* 0x0000000145517824 */ /* 0x000fe200078e0203 */
[----:B------:R-:W-:Y:S06]  /*2260*/  @!P0 BRA `(.L_x_36) ;  /* 0x0000001400e88947 */ /* 0x000fec0003800000 */
[----:B------:R-:W0:Y:S01]  /*2270*/  LDC.64 R74, c[0x0][0x5b8] ;  /* 0x00016e00ff4a7b82 */ /* 0x000e220000000a00 */
[----:B------:R-:W-:-:S07]  /*2280*/  ULDC.64 UR4, c[0x0][0x5c0] ;  /* 0x0001700000047ab9 */ /* 0x000fce0000000a00 */
[----:B------:R-:W1:Y:S08]  /*2290*/  LDC.64 R76, c[0x0][0x5b0] ;  /* 0x00016c00ff4c7b82 */ /* 0x000e700000000a00 */
[----:B------:R-:W2:Y:S01]  /*22a0*/  LDC.64 R78, c[0x0][0x5a8] ;  /* 0x00016a00ff4e7b82 */ /* 0x000ea20000000a00 */
[-C--:B0-----:R-:W-:Y:S02]  /*22b0*/  IMAD R6, R11, R74.reuse, RZ ;  /* 0x0000004a0b067224 */ /* 0x081fe400078e02ff */
[----:B------:R-:W-:-:S04]  /*22c0*/  IMAD.WIDE.U32 R4, R19, R74, R8 ;  /* 0x0000004a13047225 */ /* 0x000fc800078e0008 */
[----:B------:R-:W-:Y:S01]  /*22d0*/  IMAD R69, R19, R75, R6 ;  /* 0x0000004b13457224 */ /* 0x000fe200078e0206 */
[----:B------:R-:W-:Y:S01]  /*22e0*/  IADD3 R10, P0, R14, R4, RZ ;  /* 0x000000040e0a7210 */ /* 0x000fe20007f1e0ff */
[----:B-1----:R-:W-:-:S03]  /*22f0*/  IMAD R3, R67, R76, RZ ;  /* 0x0000004c43037224 */ /* 0x002fc600078e02ff */
[----:B------:R-:W-:Y:S01]  /*2300*/  IADD3.X R11, R15, R5, R69, P0, !PT ;  /* 0x000000050f0b7210 */ /* 0x000fe200007fe445 */
[C---:B------:R-:W-:Y:S02]  /*2310*/  IMAD R71, R66.reuse, R77, R3 ;  /* 0x0000004d42477224 */ /* 0x040fe400078e0203 */
[----:B------:R-:W-:-:S04]  /*2320*/  IMAD.WIDE.U32 R4, R66, R76, R10 ;  /* 0x0000004c42047225 */ /* 0x000fc800078e000a */
[----:B------:R-:W-:Y:S01]  /*2330*/  IMAD.IADD R3, R5, 0x1, R71 ;  /* 0x0000000105037824 */ /* 0x000fe200078e0247 */
[----:B--2---:R-:W-:-:S04]  /*2340*/  LEA R12, P0, R4, R78, 0x1 ;  /* 0x0000004e040c7211 */ /* 0x004fc800078008ff */
[----:B------:R-:W-:-:S05]  /*2350*/  LEA.HI.X R13, R4, R79, R3, 0x1, P0 ;  /* 0x0000004f040d7211 */ /* 0x000fca00000f0c03 */
[----:B------:R0:W2:Y:S01]  /*2360*/  @P1 LDG.E.LTC128B.U16 R3, desc[UR52][R12.64] ;  /* 0x000000340c031981 */ /* 0x0000a2000c1e1520 */
[----:B------:R-:W-:Y:S01]  /*2370*/  IMAD.WIDE.U32 R4, R66, R76, R14 ;  /* 0x0000004c42047225 */ /* 0x000fe200078e000e */
[----:B------:R-:W-:Y:S02]  /*2380*/  BSSY B1, `(.L_x_37) ;  /* 0x0000014000017945 */ /* 0x000fe40003800000 */
[----:B------:R-:W-:-:S04]  /*2390*/  IADD3 R20, P0, R8, R4, RZ ;  /* 0x0000000408147210 */ /* 0x000fc80007f1e0ff */
[----:B------:R-:W-:Y:S01]  /*23a0*/  IADD3.X R21, R9, R71, R5, P0, !PT ;  /* 0x0000004709157210 */ /* 0x000fe200007fe405 */
[----:B0-----:R-:W-:Y:S01]  /*23b0*/  IMAD.SHL.U32 R12, R76, 0x8, RZ ;  /* 0x000000084c0c7824 */ /* 0x001fe200078e00ff */
[----:B------:R-:W-:Y:S02]  /*23c0*/  LEA R6, P0, R68, UR4, 0x1 ;  /* 0x0000000444067c11 */ /* 0x000fe4000f8008ff */
[----:B------:R-:W-:Y:S01]  /*23d0*/  SHF.L.U64.HI R13, R76, 0x3, R77 ;  /* 0x000000034c0d7819 */ /* 0x000fe2000001024d */
[----:B------:R-:W-:-:S04]  /*23e0*/  IMAD.WIDE.U32 R20, R19, R74, R20 ;  /* 0x0000004a13147225 */ /* 0x000fc800078e0014 */
[----:B------:R-:W-:Y:S01]  /*23f0*/  IMAD.IADD R5, R69, 0x1, R21 ;  /* 0x0000000145057824 */ /* 0x000fe200078e0215 */
[----:B------:R-:W-:-:S04]  /*2400*/  LEA R4, P4, R20, R78, 0x1 ;  /* 0x0000004e14047211 */ /* 0x000fc800078808ff */
[----:B------:R-:W-:Y:S01]  /*2410*/  LEA.HI.X R5, R20, R79, R5, 0x1, P4 ;  /* 0x0000004f14057211 */ /* 0x000fe200020f0c05 */
[----:B--2---:R-:W-:-:S05]  /*2420*/  HADD2.F32 R7, -RZ, R3.H0_H0 ;  /* 0x20000003ff077230 */ /* 0x004fca0000004100 */
[----:B------:R-:W-:-:S04]  /*2430*/  FMUL R7, R7, R56 ;  /* 0x0000003807077220 */ /* 0x000fc80000400000 */
[----:B------:R-:W-:Y:S01]  /*2440*/  FFMA R24, R24, R23, R7 ;  /* 0x0000001718187223 */ /* 0x000fe20000000007 */
[----:B------:R-:W-:Y:S02]  /*2450*/  LEA.HI.X R7, R68, UR5, R81, 0x1, P0 ;  /* 0x0000000544077c11 */ /* 0x000fe400080f0c51 */
[----:B------:R-:W-:Y:S02]  /*2460*/  ISETP.GT.AND P0, PT, R2, 0x1, PT ;  /* 0x000000010200780c */ /* 0x000fe40003f04270 */
[----:B------:R-:W-:Y:S02]  /*2470*/  F2FP.F16.F32.PACK_AB R24, RZ, R24 ;  /* 0x00000018ff18723e */ /* 0x000fe400000000ff */
[----:B------:R-:W-:-:S03]  /*2480*/  ISETP.GT.AND P3, PT, R0, RZ, P0 ;  /* 0x000000ff0000720c */ /* 0x000fc60000764270 */
[----:B------:R0:W-:Y:S10]  /*2490*/  @P1 STG.E.U16 desc[UR52][R6.64], R24 ;  /* 0x0000001806001986 */ /* 0x0001f4000c101534 */
[----:B------:R-:W-:Y:S05]  /*24a0*/  @!P3 BRA `(.L_x_38) ;  /* 0x000000000004b947 */ /* 0x000fea0003800000 */
[----:B------:R1:W5:Y:S02]  /*24b0*/  LDG.E.LTC128B.U16 R3, desc[UR52][R4.64+0x2] ;  /* 0x0000023404037981 */ /* 0x000364000c1e1520 */
.L_x_38:
[----:B------:R-:W-:Y:S05]  /*24c0*/  BSYNC B1 ;  /* 0x0000000000017941 */ /* 0x000fea0003800000 */
.L_x_37:
[----:B-----5:R-:W-:Y:S01]  /*24d0*/  HADD2.F32 R21, -RZ, R3.H0_H0 ;  /* 0x20000003ff157230 */ /* 0x020fe20000004100 */
[----:B------:R-:W-:Y:S01]  /*24e0*/  ISETP.GT.AND P2, PT, R0, 0x8, P2 ;  /* 0x000000080000780c */ /* 0x000fe20001744270 */
[----:B------:R-:W-:Y:S01]  /*24f0*/  IMAD.WIDE.U32 R66, R66, R76, R12 ;  /* 0x0000004c42427225 */ /* 0x000fe200078e000c */
[----:B------:R-:W-:-:S03]  /*2500*/  PRMT R18, R3, 0x7610, R18 ;  /* 0x0000761003127816 */ /* 0x000fc60000000012 */
[----:B------:R-:W-:Y:S01]  /*2510*/  FMUL R12, R21, R56 ;  /* 0x00000038150c7220 */ /* 0x000fe20000400000 */
[----:B------:R-:W-:Y:S01]  /*2520*/  IMAD.IADD R71, R71, 0x1, R67 ;  /* 0x0000000147477824 */ /* 0x000fe200078e0243 */
[----:B------:R-:W-:Y:S02]  /*2530*/  IADD3 R10, P1, R10, R66, RZ ;  /* 0x000000420a0a7210 */ /* 0x000fe40007f3e0ff */
[----:B------:R-:W-:-:S03]  /*2540*/  FFMA R25, R25, R23, R12 ;  /* 0x0000001719197223 */ /* 0x000fc6000000000c */
[----:B------:R-:W-:Y:S01]  /*2550*/  IMAD.X R11, R71, 0x1, R11, P1 ;  /* 0x00000001470b7824 */ /* 0x000fe200008e060b */
[C---:B------:R-:W-:Y:S02]  /*2560*/  LEA R12, P1, R10.reuse, R78, 0x1 ;  /* 0x0000004e0a0c7211 */ /* 0x040fe400078208ff */
[----:B------:R-:W-:Y:S02]  /*2570*/  F2FP.F16.F32.PACK_AB R25, RZ, R25 ;  /* 0x00000019ff19723e */ /* 0x000fe400000000ff */
[----:B------:R-:W-:-:S03]  /*2580*/  LEA.HI.X R13, R10, R79, R11, 0x1, P1 ;  /* 0x0000004f0a0d7211 */ /* 0x000fc600008f0c0b */
[----:B------:R2:W-:Y:S04]  /*2590*/  @P3 STG.E.U16 desc[UR52][R6.64+0x2], R25 ;  /* 0x0000021906003986 */ /* 0x0005e8000c101534 */
[----:B------:R-:W3:Y:S01]  /*25a0*/  @P2 LDG.E.LTC128B.U16 R18, desc[UR52][R12.64] ;  /* 0x000000340c122981 */ /* 0x000ee2000c1e1520 */
[----:B------:R-:W-:Y:S01]  /*25b0*/  IADD3 R14, P1, P3, R8, R66, R14 ;  /* 0x00000042080e7210 */ /* 0x000fe20007b3e00e */
[----:B------:R-:W-:Y:S01]  /*25c0*/  BSSY B1, `(.L_x_39) ;  /* 0x0000011000017945 */ /* 0x000fe20003800000 */
[C---:B------:R-:W-:Y:S02]  /*25d0*/  SHF.L.U64.HI R11, R72.reuse, 0x4, R73 ;  /* 0x00000004480b7819 */ /* 0x040fe40000010249 */
[----:B------:R-:W-:Y:S02]  /*25e0*/  IADD3.X R15, R9, R71, R15, P1, P3 ;  /* 0x00000047090f7210 */ /* 0x000fe40000fe640f */
[----:B------:R-:W-:-:S02]  /*25f0*/  LEA R10, P1, R72, R6, 0x4 ;  /* 0x00000006480a7211 */ /* 0x000fc400078220ff */
[----:B------:R-:W-:Y:S01]  /*2600*/  ISETP.GT.AND P0, PT, R0, 0x8, P0 ;  /* 0x000000080000780c */ /* 0x000fe20000704270 */
[----:B------:R-:W-:-:S04]  /*2610*/  IMAD.WIDE.U32 R14, R19, R74, R14 ;  /* 0x0000004a130e7225 */ /* 0x000fc800078e000e */
[----:B------:R-:W-:Y:S01]  /*2620*/  IMAD.X R11, R11, 0x1, R7, P1 ;  /* 0x000000010b0b7824 */ /* 0x000fe200008e0607 */
[----:B------:R-:W-:Y:S01]  /*2630*/  LEA R8, P3, R14, R78, 0x1 ;  /* 0x0000004e0e087211 */ /* 0x000fe200078608ff */
[----:B------:R-:W-:-:S05]  /*2640*/  IMAD.IADD R9, R69, 0x1, R15 ;  /* 0x0000000145097824 */ /* 0x000fca00078e020f */
[----:B------:R-:W-:Y:S01]  /*2650*/  LEA.HI.X R9, R14, R79, R9, 0x1, P3 ;  /* 0x0000004f0e097211 */ /* 0x000fe200018f0c09 */
[----:B---3--:R-:W-:-:S05]  /*2660*/  HADD2.F32 R3, -RZ, R18.H0_H0 ;  /* 0x20000012ff037230 */ /* 0x008fca0000004100 */
[----:B------:R-:W-:-:S04]  /*2670*/  FMUL R3, R3, R56 ;  /* 0x0000003803037220 */ /* 0x000fc80000400000 */
[----:B------:R-:W-:-:S05]  /*2680*/  FFMA R3, R26, R23, R3 ;  /* 0x000000171a037223 */ /* 0x000fca0000000003 */
[----:B------:R-:W-:-:S05]  /*2690*/  F2FP.F16.F32.PACK_AB R3, RZ, R3 ;  /* 0x00000003ff03723e */ /* 0x000fca00000000ff */
[----:B------:R2:W-:Y:S01]  /*26a0*/  @P2 STG.E.U16 desc[UR52][R10.64], R3 ;  /* 0x000000030a002986 */ /* 0x0005e2000c101534 */
[----:B------:R-:W-:Y:S05]  /*26b0*/  @!P0 BRA `(.L_x_40) ;  /* 0x0000000000048947 */ /* 0x000fea0003800000 */
[----:B------:R3:W5:Y:S02]  /*26c0*/  LDG.E.LTC128B.U16 R18, desc[UR52][R8.64+0x2] ;  /* 0x0000023408127981 */ /* 0x000764000c1e1520 */
.L_x_40:
[----:B------:R-:W-:Y:S05]  /*26d0*/  BSYNC B1 ;  /* 0x0000000000017941 */ /* 0x000fea0003800000 */
.L_x_39:
[----:B--2--5:R-:W-:Y:S01]  /*26e0*/  HADD2.F32 R3, -RZ, R18.H0_H0 ;  /* 0x20000012ff037230 */ /* 0x024fe20000004100 */
[----:B------:R-:W-:Y:S01]  /*26f0*/  ISETP.GT.AND P1, PT, R2, 0x8, PT ;  /* 0x000000080200780c */ /* 0x000fe20003f24270 */
[----:B------:R-:W-:Y:S03]  /*2700*/  BSSY B1, `(.L_x_41) ;  /* 0x0000008000017945 */ /* 0x000fe60003800000 */
[----:B------:R-:W-:Y:S01]  /*2710*/  FMUL R12, R3, R56 ;  /* 0x00000038030c7220 */ /* 0x000fe20000400000 */
[----:B------:R-:W-:-:S03]  /*2720*/  ISETP.GT.AND P2, PT, R0, RZ, P1 ;  /* 0x000000ff0000720c */ /* 0x000fc60000f44270 */
[----:B------:R-:W-:-:S05]  /*2730*/  FFMA R12, R27, R23, R12 ;  /* 0x000000171b0c7223 */ /* 0x000fca000000000c */
[----:B------:R-:W-:-:S05]  /*2740*/  F2FP.F16.F32.PACK_AB R12, RZ, R12 ;  /* 0x0000000cff0c723e */ /* 0x000fca00000000ff */
[----:B------:R2:W-:Y:S01]  /*2750*/  @P0 STG.E.U16 desc[UR52][R10.64+0x2], R12 ;  /* 0x0000020c0a000986 */ /* 0x0005e2000c101534 */
[----:B------:R-:W-:Y:S05]  /*2760*/  @!P2 BRA `(.L_x_42) ;  /* 0x000000000004a947 */ /* 0x000fea0003800000 */
[----:B------:R4:W5:Y:S02]  /*2770*/  LDG.E.LTC128B.U16 R18, desc[UR52][R4.64+0x10] ;  /* 0x0000103404127981 */ /* 0x000964000c1e1520 */
.L_x_42:
[----:B------:R-:W-:Y:S05]  /*2780*/  BSYNC B1 ;  /* 0x0000000000017941 */ /* 0x000fea0003800000 */
.L_x_41:
[----:B-----5:R-:W-:Y:S01]  /*2790*/  HADD2.F32 R3, -RZ, R18.H0_H0 ;  /* 0x20000012ff037230 */ /* 0x020fe20000004100 */
        /* <DEDUP_REMOVED lines=9> */
.L_x_44:
[----:B------:R-:W-:Y:S05]  /*2830*/  BSYNC B1 ;  /* 0x0000000000017941 */ /* 0x000fea0003800000 */
.L_x_43:
[----:B0----5:R-:W-:Y:S01]  /*2840*/  HADD2.F32 R3, -RZ, R18.H0_H0 ;  /* 0x20000012ff037230 */ /* 0x021fe20000004100 */
[----:B------:R-:W-:Y:S01]  /*2850*/  ISETP.GT.AND P1, PT, R0, 0x8, P1 ;  /* 0x000000080000780c */ /* 0x000fe20000f24270 */
[----:B------:R-:W-:Y:S03]  /*2860*/  BSSY B1, `(.L_x_45) ;  /* 0x0000007000017945 */ /* 0x000fe60003800000 */
[----:B--2---:R-:W-:-:S04]  /*2870*/  FMUL R12, R3, R56 ;  /* 0x00000038030c7220 */ /* 0x004fc80000400000 */
[----:B------:R-:W-:-:S05]  /*2880*/  FFMA R12, R29, R23, R12 ;  /* 0x000000171d0c7223 */ /* 0x000fca000000000c */
[----:B------:R-:W-:-:S05]  /*2890*/  F2FP.F16.F32.PACK_AB R12, RZ, R12 ;  /* 0x0000000cff0c723e */ /* 0x000fca00000000ff */
[----:B------:R0:W-:Y:S01]  /*28a0*/  @P3 STG.E.U16 desc[UR52][R6.64+0x12], R12 ;  /* 0x0000120c06003986 */ /* 0x0001e2000c101534 */
[----:B------:R-:W-:Y:S05]  /*28b0*/  @!P1 BRA `(.L_x_46) ;  /* 0x0000000000049947 */ /* 0x000fea0003800000 */
[----:B------:R2:W5:Y:S02]  /*28c0*/  LDG.E.LTC128B.U16 R18, desc[UR52][R8.64+0x10] ;  /* 0x0000103408127981 */ /* 0x000564000c1e1520 */
.L_x_46:
[----:B------:R-:W-:Y:S05]  /*28d0*/  BSYNC B1 ;  /* 0x0000000000017941 */ /* 0x000fea0003800000 */
.L_x_45:
[----:B-----5:R-:W-:Y:S01]  /*28e0*/  HADD2.F32 R3, -RZ, R18.H0_H0 ;  /* 0x20000012ff037230 */ /* 0x020fe20000004100 */
[----:B------:R-:W-:Y:S01]  /*28f0*/  ISETP.GT.AND P0, PT, R0, 0x8, P0 ;  /* 0x000000080000780c */ /* 0x000fe20000704270 */
[----:B------:R-:W-:Y:S03]  /*2900*/  BSSY B1, `(.L_x_47) ;  /* 0x0000007000017945 */ /* 0x000fe60003800000 */
[----:B------:R-:W-:-:S04]  /*2910*/  FMUL R3, R3, R56 ;  /* 0x0000003803037220 */ /* 0x000fc80000400000 */
[----:B------:R-:W-:-:S05]  /*2920*/  FFMA R3, R30, R23, R3 ;  /* 0x000000171e037223 */ /* 0x000fca0000000003 */
[----:B------:R-:W-:-:S05]  /*2930*/  F2FP.F16.F32.PACK_AB R3, RZ, R3 ;  /* 0x00000003ff03723e */ /* 0x000fca00000000ff */
[----:B------:R0:W-:Y:S01]  /*2940*/  @P1 STG.E.U16 desc[UR52][R10.64+0x10], R3 ;  /* 0x000010030a001986 */ /* 0x0001e2000c101534 */
[----:B------:R-:W-:Y:S05]  /*2950*/  @!P0 BRA `(.L_x_48) ;  /* 0x0000000000048947 */ /* 0x000fea0003800000 */
[----:B------:R0:W5:Y:S02]  /*2960*/  LDG.E.LTC128B.U16 R18, desc[UR52][R8.64+0x12] ;  /* 0x0000123408127981 */ /* 0x000164000c1e1520 */
.L_x_48:
[----:B------:R-:W-:Y:S05]  /*2970*/  BSYNC B1 ;  /* 0x0000000000017941 */ /* 0x000fea0003800000 */
.L_x_47:
[----:B0----5:R-:W-:Y:S01]  /*2980*/  HADD2.F32 R3, -RZ, R18.H0_H0 ;  /* 0x20000012ff037230 */ /* 0x021fe20000004100 */
        /* <DEDUP_REMOVED lines=9> */
.L_x_50:
[----:B------:R-:W-:Y:S05]  /*2a20*/  BSYNC B1 ;  /* 0x0000000000017941 */ /* 0x000fea0003800000 */
.L_x_49:
        /* <DEDUP_REMOVED lines=10> */
.L_x_52:
[----:B------:R-:W-:Y:S05]  /*2ad0*/  BSYNC B1 ;  /* 0x0000000000017941 */ /* 0x000fea0003800000 */
.L_x_51:
[----:B0----5:R-:W-:Y:S01]  /*2ae0*/  HADD2.F32 R3, -RZ, R18.H0_H0 ;  /* 0x20000012ff037230 */ /* 0x021fe20000004100 */
        /* <DEDUP_REMOVED lines=8> */
.L_x_54:
[----:B------:R-:W-:Y:S05]  /*2b70*/  BSYNC B1 ;  /* 0x0000000000017941 */ /* 0x000fea0003800000 */
.L_x_53:
        /* <DEDUP_REMOVED lines=9> */
.L_x_56:
[----:B------:R-:W-:Y:S05]  /*2c10*/  BSYNC B1 ;  /* 0x0000000000017941 */ /* 0x000fea0003800000 */
.L_x_55:
        /* <DEDUP_REMOVED lines=10> */
.L_x_58:
[----:B------:R-:W-:Y:S05]  /*2cc0*/  BSYNC B1 ;  /* 0x0000000000017941 */ /* 0x000fea0003800000 */
.L_x_57:
        /* <DEDUP_REMOVED lines=10> */
.L_x_60:
[----:B------:R-:W-:Y:S05]  /*2d70*/  BSYNC B1 ;  /* 0x0000000000017941 */ /* 0x000fea0003800000 */
.L_x_59:
        /* <DEDUP_REMOVED lines=9> */
.L_x_62:
[----:B------:R-:W-:Y:S05]  /*2e10*/  BSYNC B1 ;  /* 0x0000000000017941 */ /* 0x000fea0003800000 */
.L_x_61:
        /* <DEDUP_REMOVED lines=9> */
.L_x_64:
[----:B------:R-:W-:Y:S05]  /*2eb0*/  BSYNC B1 ;  /* 0x0000000000017941 */ /* 0x000fea0003800000 */
.L_x_63:
        /* <DEDUP_REMOVED lines=10> */
.L_x_66:
[----:B------:R-:W-:Y:S05]  /*2f60*/  BSYNC B1 ;  /* 0x0000000000017941 */ /* 0x000fea0003800000 */
.L_x_65:
        /* <DEDUP_REMOVED lines=10> */
.L_x_68:
[----:B------:R-:W-:Y:S05]  /*3010*/  BSYNC B1 ;  /* 0x0000000000017941 */ /* 0x000fea0003800000 */
.L_x_67:
        /* <DEDUP_REMOVED lines=9> */
.L_x_70:
[----:B------:R-:W-:Y:S05]  /*30b0*/  BSYNC B1 ;  /* 0x0000000000017941 */ /* 0x000fea0003800000 */
.L_x_69:
        /* <DEDUP_REMOVED lines=9> */
.L_x_72:
[----:B------:R-:W-:Y:S05]  /*3150*/  BSYNC B1 ;  /* 0x0000000000017941 */ /* 0x000fea0003800000 */
.L_x_71:
        /* <DEDUP_REMOVED lines=10> */
.L_x_74:
[----:B------:R-:W-:Y:S05]  /*3200*/  BSYNC B1 ;  /* 0x0000000000017941 */ /* 0x000fea0003800000 */
.L_x_73:
        /* <DEDUP_REMOVED lines=10> */
.L_x_76:
[----:B------:R-:W-:Y:S05]  /*32b0*/  BSYNC B1 ;  /* 0x0000000000017941 */ /* 0x000fea0003800000 */
.L_x_75:
        /* <DEDUP_REMOVED lines=9> */
.L_x_78:
[----:B------:R-:W-:Y:S05]  /*3350*/  BSYNC B1 ;  /* 0x0000000000017941 */ /* 0x000fea0003800000 */
.L_x_77:
        /* <DEDUP_REMOVED lines=9> */
.L_x_80:
[----:B------:R-:W-:Y:S05]  /*33f0*/  BSYNC B1 ;  /* 0x0000000000017941 */ /* 0x000fea0003800000 */
.L_x_79:
        /* <DEDUP_REMOVED lines=10> */
.L_x_82:
[----:B------:R-:W-:Y:S05]  /*34a0*/  BSYNC B1 ;  /* 0x0000000000017941 */ /* 0x000fea0003800000 */
.L_x_81:
        /* <DEDUP_REMOVED lines=10> */
.L_x_84:
[----:B------:R-:W-:Y:S05]  /*3550*/  BSYNC B1 ;  /* 0x0000000000017941 */ /* 0x000fea0003800000 */
.L_x_83:
        /* <DEDUP_REMOVED lines=9> */
.L_x_86:
[----:B------:R-:W-:Y:S05]  /*35f0*/  BSYNC B1 ;  /* 0x0000000000017941 */ /* 0x000fea0003800000 */
.L_x_85:
        /* <DEDUP_REMOVED lines=9> */
.L_x_88:
[----:B------:R-:W-:Y:S05]  /*3690*/  BSYNC B1 ;  /* 0x0000000000017941 */ /* 0x000fea0003800000 */
.L_x_87:
        /* <DEDUP_REMOVED lines=10> */
.L_x_90:
[----:B------:R-:W-:Y:S05]  /*3740*/  BSYNC B1 ;  /* 0x0000000000017941 */ /* 0x000fea0003800000 */
.L_x_89:
[----:B-----5:R-:W-:Y:S01]  /*3750*/  HADD2.F32 R3, -RZ, R18.H0_H0 ;  /* 0x20000012ff037230 */ /* 0x020fe20000004100 */
[----:B------:R-:W-:Y:S01]  /*3760*/  ISETP.GT.AND P0, PT, R2, 0x39, PT ;  /* 0x000000390200780c */ /* 0x000fe20003f04270 */
[----:B------:R-:W-:Y:S01]  /*3770*/  @P2 IMAD.MOV.U32 R2, RZ, RZ, R6 ;  /* 0x000000ffff022224 */ /* 0x000fe200078e0006 */
[----:B------:R-:W-:Y:S02]  /*3780*/  BSSY B1, `(.L_x_91) ;  /* 0x000000a000017945 */ /* 0x000fe40003800000 */
[----:B------:R-:W-:Y:S01]  /*3790*/  FMUL R3, R3, R56 ;  /* 0x0000003803037220 */ /* 0x000fe20000400000 */
[----:B------:R-:W-:-:S03]  /*37a0*/  ISETP.GT.AND P3, PT, R0, RZ, P0 ;  /* 0x000000ff0000720c */ /* 0x000fc60000764270 */
[----:B------:R-:W-:-:S05]  /*37b0*/  FFMA R3, R52, R23, R3 ;  /* 0x0000001734037223 */ /* 0x000fca0000000003 */
[----:B------:R-:W-:-:S04]  /*37c0*/  F2FP.F16.F32.PACK_AB R3, RZ, R3 ;  /* 0x00000003ff03723e */ /* 0x000fc800000000ff */
[----:B0-----:R-:W-:Y:S01]  /*37d0*/  PRMT R12, R3, 0x7610, R12 ;  /* 0x00007610030c7816 */ /* 0x001fe2000000000c */
[----:B------:R-:W-:-:S05]  /*37e0*/  @P2 IMAD.MOV.U32 R3, RZ, RZ, R7 ;  /* 0x000000ffff032224 */ /* 0x000fca00078e0007 */
[----:B------:R0:W-:Y:S01]  /*37f0*/  @P2 STG.E.U16 desc[UR52][R2.64+0x70], R12 ;  /* 0x0000700c02002986 */ /* 0x0001e2000c101534 */
[----:B------:R-:W-:Y:S05]  /*3800*/  @!P3 BRA `(.L_x_92) ;  /* 0x000000000004b947 */ /* 0x000fea0003800000 */
[----:B------:R0:W5:Y:S02]  /*3810*/  LDG.E.LTC128B.U16 R18, desc[UR52][R4.64+0x72] ;  /* 0x0000723404127981 */ /* 0x000164000c1e1520 */
.L_x_92:
[----:B------:R-:W-:Y:S05]  /*3820*/  BSYNC B1 ;  /* 0x0000000000017941 */ /* 0x000fea0003800000 */
.L_x_91:
        /* <DEDUP_REMOVED lines=9> */
.L_x_94:
[----:B------:R-:W-:Y:S05]  /*38c0*/  BSYNC B1 ;  /* 0x0000000000017941 */ /* 0x000fea0003800000 */
.L_x_93:
[----:B-----5:R-:W-:Y:S01]  /*38d0*/  HADD2.F32 R3, -RZ, R18.H0_H0 ;  /* 0x20000012ff037230 */ /* 0x020fe20000004100 */
[----:B------:R-:W-:Y:S01]  /*38e0*/  ISETP.GT.AND P0, PT, R0, 0x8, P0 ;  /* 0x000000080000780c */ /* 0x000fe20000704270 */
[----:B0-----:R-:W-:Y:S01]  /*38f0*/  @P1 IMAD.MOV.U32 R2, RZ, RZ, R10 ;  /* 0x000000ffff021224 */ /* 0x001fe200078e000a */
[----:B------:R-:W-:Y:S02]  /*3900*/  BSSY B1, `(.L_x_95) ;  /* 0x0000009000017945 */ /* 0x000fe40003800000 */
[----:B------:R-:W-:-:S04]  /*3910*/  FMUL R3, R3, R56 ;  /* 0x0000003803037220 */ /* 0x000fc80000400000 */
[----:B------:R-:W-:-:S05]  /*3920*/  FFMA R3, R54, R23, R3 ;  /* 0x0000001736037223 */ /* 0x000fca0000000003 */
[----:B------:R-:W-:-:S04]  /*3930*/  F2FP.F16.F32.PACK_AB R3, RZ, R3 ;  /* 0x00000003ff03723e */ /* 0x000fc800000000ff */
[----:B-1--4-:R-:W-:Y:S01]  /*3940*/  PRMT R4, R3, 0x7610, R4 ;  /* 0x0000761003047816 */ /* 0x012fe20000000004 */
[----:B------:R-:W-:-:S05]  /*3950*/  @P1 IMAD.MOV.U32 R3, RZ, RZ, R11 ;  /* 0x000000ffff031224 */ /* 0x000fca00078e000b */
[----:B------:R0:W-:Y:S01]  /*3960*/  @P1 STG.E.U16 desc[UR52][R2.64+0x70], R4 ;  /* 0x0000700402001986 */ /* 0x0001e2000c101534 */
[----:B------:R-:W-:Y:S05]  /*3970*/  @!P0 BRA `(.L_x_96) ;  /* 0x0000000000048947 */ /* 0x000fea0003800000 */
[----:B------:R1:W5:Y:S02]  /*3980*/  LDG.E.LTC128B.U16 R18, desc[UR52][R8.64+0x72] ;  /* 0x0000723408127981 */ /* 0x000364000c1e1520 */
.L_x_96:
[----:B------:R-:W-:Y:S05]  /*3990*/  BSYNC B1 ;  /* 0x0000000000017941 */ /* 0x000fea0003800000 */
.L_x_95:
[----:B------:R-:W-:Y:S05]  /*39a0*/  @!P0 BRA `(.L_x_97) ;  /* 0x0000000800a88947 */ /* 0x000fea0003800000 */
[----:B0----5:R-:W-:-:S05]  /*39b0*/  HADD2.F32 R3, -RZ, R18.H0_H0 ;  /* 0x20000012ff037230 */ /* 0x021fca0000004100 */
[----:B------:R-:W-:-:S04]  /*39c0*/  FMUL R0, R3, R56 ;  /* 0x0000003803007220 */ /* 0x000fc80000400000 */
[----:B------:R-:W-:-:S05]  /*39d0*/  FFMA R0, R55, R23, R0 ;  /* 0x0000001737007223 */ /* 0x000fca0000000000 */
[----:B------:R-:W-:-:S05]  /*39e0*/  F2FP.F16.F32.PACK_AB R0, RZ, R0 ;  /* 0x00000000ff00723e */ /* 0x000fca00000000ff */
[----:B------:R4:W-:Y:S01]  /*39f0*/  STG.E.U16 desc[UR52][R10.64+0x72], R0 ;  /* 0x000072000a007986 */ /* 0x0009e2000c101534 */
[----:B------:R-:W-:Y:S05]  /*3a00*/  BRA `(.L_x_97) ;  /* 0x0000000800907947 */ /* 0x000fea0003800000 */
.L_x_36:
[----:B------:R-:W-:Y:S01]  /*3a10*/  ISETP.GT.AND P0, PT, R2, 0x1, PT ;  /* 0x000000010200780c */ /* 0x000fe20003f04270 */
[----:B------:R-:W-:Y:S01]  /*3a20*/  ULDC.64 UR4, c[0x0][0x5c0] ;  /* 0x0001700000047ab9 */ /* 0x000fe20000000a00 */
[-C--:B------:R-:W-:Y:S01]  /*3a30*/  FMUL R24, R24, R23.reuse ;  /* 0x0000001718187220 */ /* 0x080fe20000400000 */
[-C--:B------:R-:W-:Y:S01]  /*3a40*/  FMUL R25, R25, R23.reuse ;  /* 0x0000001719197220 */ /* 0x080fe20000400000 */
[----:B------:R-:W-:Y:S01]  /*3a50*/  ISETP.GT.AND P3, PT, R0, RZ, P0 ;  /* 0x000000ff0000720c */ /* 0x000fe20000764270 */
[-C--:B------:R-:W-:Y:S01]  /*3a60*/  FMUL R26, R26, R23.reuse ;  /* 0x000000171a1a7220 */ /* 0x080fe20000400000 */
[----:B------:R-:W-:Y:S01]  /*3a70*/  LEA R4, P4, R68, UR4, 0x1 ;  /* 0x0000000444047c11 */ /* 0x000fe2000f8808ff */
[-C--:B------:R-:W-:Y:S01]  /*3a80*/  FMUL R27, R27, R23.reuse ;  /* 0x000000171b1b7220 */ /* 0x080fe20000400000 */
[----:B------:R-:W-:Y:S01]  /*3a90*/  F2FP.F16.F32.PACK_AB R24, RZ, R24 ;  /* 0x00000018ff18723e */ /* 0x000fe200000000ff */
[-C--:B------:R-:W-:Y:S01]  /*3aa0*/  FMUL R28, R28, R23.reuse ;  /* 0x000000171c1c7220 */ /* 0x080fe20000400000 */
[----:B------:R-:W-:Y:S01]  /*3ab0*/  LEA.HI.X R5, R68, UR5, R81, 0x1, P4 ;  /* 0x0000000544057c11 */ /* 0x000fe2000a0f0c51 */
[----:B------:R-:W-:Y:S01]  /*3ac0*/  FMUL R29, R29, R23 ;  /* 0x000000171d1d7220 */ /* 0x000fe20000400000 */
[----:B------:R-:W-:Y:S01]  /*3ad0*/  F2FP.F16.F32.PACK_AB R25, RZ, R25 ;  /* 0x00000019ff19723e */ /* 0x000fe200000000ff */
[-C--:B------:R-:W-:Y:S01]  /*3ae0*/  FMUL R30, R30, R23.reuse ;  /* 0x000000171e1e7220 */ /* 0x080fe20000400000 */
[----:B------:R-:W-:Y:S01]  /*3af0*/  SHF.L.U64.HI R73, R72, 0x4, R73 ;  /* 0x0000000448497819 */ /* 0x000fe20000010249 */
[----:B------:R-:W-:Y:S01]  /*3b00*/  @P1 STG.E.U16 desc[UR52][R4.64], R24 ;  /* 0x0000001804001986 */ /* 0x000fe2000c101534 */
[----:B------:R-:W-:Y:S01]  /*3b10*/  ISETP.GT.AND P1, PT, R2, 0x8, PT ;  /* 0x000000080200780c */ /* 0x000fe20003f24270 */
[-C--:B------:R-:W-:Y:S01]  /*3b20*/  FMUL R31, R31, R23.reuse ;  /* 0x000000171f1f7220 */ /* 0x080fe20000400000 */
[----:B------:R-:W-:Y:S01]  /*3b30*/  ISETP.GT.AND P4, PT, R0, 0x8, P0 ;  /* 0x000000080000780c */ /* 0x000fe20000784270 */
[----:B------:R-:W-:Y:S01]  /*3b40*/  @P3 STG.E.U16 desc[UR52][R4.64+0x2], R25 ;  /* 0x0000021904003986 */ /* 0x000fe2000c101534 */
[----:B------:R-:W-:Y:S01]  /*3b50*/  LEA R6, P3, R72, R4, 0x4 ;  /* 0x0000000448067211 */ /* 0x000fe200078620ff */
[-C--:B------:R-:W-:Y:S01]  /*3b60*/  FMUL R32, R32, R23.reuse ;  /* 0x0000001720207220 */ /* 0x080fe20000400000 */
[----:B------:R-:W-:Y:S01]  /*3b70*/  ISETP.GT.AND P2, PT, R0, 0x8, P2 ;  /* 0x000000080000780c */ /* 0x000fe20001744270 */
[-C--:B------:R-:W-:Y:S01]  /*3b80*/  FMUL R33, R33, R23.reuse ;  /* 0x0000001721217220 */ /* 0x080fe20000400000 */
[----:B------:R-:W-:Y:S01]  /*3b90*/  ISETP.GT.AND P0, PT, R2, 0x9, PT ;  /* 0x000000090200780c */ /* 0x000fe20003f04270 */
[----:B------:R-:W-:Y:S01]  /*3ba0*/  IMAD.X R7, R73, 0x1, R5, P3 ;  /* 0x0000000149077824 */ /* 0x000fe200018e0605 */
[----:B------:R-:W-:Y:S01]  /*3bb0*/  ISETP.GT.AND P5, PT, R0, RZ, P1 ;  /* 0x000000ff0000720c */ /* 0x000fe20000fa4270 */
[-C--:B------:R-:W-:Y:S01]  /*3bc0*/  FMUL R34, R34, R23.reuse ;  /* 0x0000001722227220 */ /* 0x080fe20000400000 */
[----:B------:R-:W-:Y:S01]  /*3bd0*/  ISETP.GT.AND P3, PT, R0, RZ, P0 ;  /* 0x000000ff0000720c */ /* 0x000fe20000764270 */
[-C--:B------:R-:W-:Y:S01]  /*3be0*/  FMUL R35, R35, R23.reuse ;  /* 0x0000001723237220 */ /* 0x080fe20000400000 */
[----:B------:R-:W-:Y:S01]  /*3bf0*/  F2FP.F16.F32.PACK_AB R26, RZ, R26 ;  /* 0x0000001aff1a723e */ /* 0x000fe200000000ff */
[----:B------:R-:W-:Y:S01]  /*3c00*/  FMUL R36, R36, R23 ;  /* 0x0000001724247220 */ /* 0x000fe20000400000 */
[----:B------:R-:W-:Y:S01]  /*3c10*/  F2FP.F16.F32.PACK_AB R27, RZ, R27 ;  /* 0x0000001bff1b723e */ /* 0x000fe200000000ff */
[----:B------:R-:W-:Y:S01]  /*3c20*/  FMUL R37, R37, R23 ;  /* 0x0000001725257220 */ /* 0x000fe20000400000 */
[----:B------:R-:W-:Y:S01]  /*3c30*/  F2FP.F16.F32.PACK_AB R28, RZ, R28 ;  /* 0x0000001cff1c723e */ /* 0x000fe200000000ff */
[----:B------:R-:W-:Y:S01]  /*3c40*/  @P2 STG.E.U16 desc[UR52][R6.64], R26 ;  /* 0x0000001a06002986 */ /* 0x000fe2000c101534 */
[----:B------:R-:W-:Y:S01]  /*3c50*/  F2FP.F16.F32.PACK_AB R29, RZ, R29 ;  /* 0x0000001dff1d723e */ /* 0x000fe200000000ff */
[-C--:B------:R-:W-:Y:S01]  /*3c60*/  FMUL R38, R38, R23.reuse ;  /* 0x0000001726267220 */ /* 0x080fe20000400000 */
[----:B------:R-:W-:Y:S01]  /*3c70*/  ISETP.GT.AND P2, PT, R0, 0x8, P1 ;  /* 0x000000080000780c */ /* 0x000fe20000f44270 */
[----:B------:R-:W-:Y:S01]  /*3c80*/  @P4 STG.E.U16 desc[UR52][R6.64+0x2], R27 ;  /* 0x0000021b06004986 */ /* 0x000fe2000c101534 */
[----:B------:R-:W-:Y:S01]  /*3c90*/  ISETP.GT.AND P1, PT, R2, 0x10, PT ;  /* 0x000000100200780c */ /* 0x000fe20003f24270 */
[-C--:B------:R-:W-:Y:S01]  /*3ca0*/  FMUL R39, R39, R23.reuse ;  /* 0x0000001727277220 */ /* 0x080fe20000400000 */
[----:B------:R-:W-:Y:S01]  /*3cb0*/  F2FP.F16.F32.PACK_AB R30, RZ, R30 ;  /* 0x0000001eff1e723e */ /* 0x000fe200000000ff */
[----:B------:R-:W-:Y:S01]  /*3cc0*/  @P5 STG.E.U16 desc[UR52][R4.64+0x10], R28 ;  /* 0x0000101c04005986 */ /* 0x000fe2000c101534 */
[----:B------:R-:W-:Y:S01]  /*3cd0*/  ISETP.GT.AND P4, PT, R0, RZ, P1 ;  /* 0x000000ff0000720c */ /* 0x000fe20000f84270 */
[----:B------:R-:W-:Y:S01]  /*3ce0*/  FMUL R40, R40, R23 ;  /* 0x0000001728287220 */ /* 0x000fe20000400000 */
[----:B------:R-:W-:Y:S01]  /*3cf0*/  F2FP.F16.F32.PACK_AB R31, RZ, R31 ;  /* 0x0000001fff1f723e */ /* 0x000fe200000000ff */
[----:B------:R-:W-:Y:S01]  /*3d00*/  @P3 STG.E.U16 desc[UR52][R4.64+0x12], R29 ;  /* 0x0000121d04003986 */ /* 0x000fe2000c101534 */
[----:B------:R-:W-:Y:S01]  /*3d10*/  ISETP.GT.AND P3, PT, R0, 0x8, P0 ;  /* 0x000000080000780c */ /* 0x000fe20000764270 */
[-C--:B------:R-:W-:Y:S01]  /*3d20*/  FMUL R41, R41, R23.reuse ;  /* 0x0000001729297220 */ /* 0x080fe20000400000 */
[----:B------:R-:W-:Y:S01]  /*3d30*/  ISETP.GT.AND P0, PT, R2, 0x11, PT ;  /* 0x000000110200780c */ /* 0x000fe20003f04270 */
[----:B------:R-:W-:Y:S01]  /*3d40*/  @P2 STG.E.U16 desc[UR52][R6.64+0x10], R30 ;  /* 0x0000101e06002986 */ /* 0x000fe2000c101534 */
[----:B------:R-:W-:Y:S01]  /*3d50*/  F2FP.F16.F32.PACK_AB R32, RZ, R32 ;  /* 0x00000020ff20723e */ /* 0x000fe200000000ff */
[-C--:B------:R-:W-:Y:S01]  /*3d60*/  FMUL R42, R42, R23.reuse ;  /* 0x000000172a2a7220 */ /* 0x080fe20000400000 */
[C---:B------:R-:W-:Y:S01]  /*3d70*/  ISETP.GT.AND P5, PT, R0.reuse, RZ, P0 ;  /* 0x000000ff0000720c */ /* 0x040fe200007a4270 */
[-C--:B------:R-:W-:Y:S01]  /*3d80*/  FMUL R43, R43, R23.reuse ;  /* 0x000000172b2b7220 */ /* 0x080fe20000400000 */
[----:B------:R-:W-:Y:S01]  /*3d90*/  ISETP.GT.AND P2, PT, R0, 0x8, P1 ;  /* 0x000000080000780c */ /* 0x000fe20000f44270 */
[-C--:B------:R-:W-:Y:S01]  /*3da0*/  FMUL R44, R44, R23.reuse ;  /* 0x000000172c2c7220 */ /* 0x080fe20000400000 */
[----:B------:R-:W-:Y:S01]  /*3db0*/  ISETP.GT.AND P1, PT, R2, 0x18, PT ;  /* 0x000000180200780c */ /* 0x000fe20003f24270 */
[----:B------:R-:W-:Y:S01]  /*3dc0*/  FMUL R45, R45, R23 ;  /* 0x000000172d2d7220 */ /* 0x000fe20000400000 */
[----:B------:R-:W-:Y:S01]  /*3dd0*/  F2FP.F16.F32.PACK_AB R33, RZ, R33 ;  /* 0x00000021ff21723e */ /* 0x000fe200000000ff */
[----:B------:R-:W-:Y:S01]  /*3de0*/  @P3 STG.E.U16 desc[UR52][R6.64+0x12], R31 ;  /* 0x0000121f06003986 */ /* 0x000fe2000c101534 */
[----:B------:R-:W-:Y:S01]  /*3df0*/  ISETP.GT.AND P3, PT, R0, 0x8, P0 ;  /* 0x000000080000780c */ /* 0x000fe20000764270 */
[-C--:B------:R-:W-:Y:S01]  /*3e00*/  FMUL R46, R46, R23.reuse ;  /* 0x000000172e2e7220 */ /* 0x080fe20000400000 */
[----:B------:R-:W-:Y:S01]  /*3e10*/  ISETP.GT.AND P0, PT, R2, 0x19, PT ;  /* 0x000000190200780c */ /* 0x000fe20003f04270 */
[----:B------:R-:W-:Y:S01]  /*3e20*/  @P4 STG.E.U16 desc[UR52][R4.64+0x20], R32 ;  /* 0x0000202004004986 */ /* 0x000fe2000c101534 */
[C---:B------:R-:W-:Y:S01]  /*3e30*/  ISETP.GT.AND P4, PT, R0.reuse, RZ, P1 ;  /* 0x000000ff0000720c */ /* 0x040fe20000f84270 */
[-C--:B------:R-:W-:Y:S01]  /*3e40*/  FMUL R47, R47, R23.reuse ;  /* 0x000000172f2f7220 */ /* 0x080fe20000400000 */
[----:B------:R-:W-:Y:S01]  /*3e50*/  F2FP.F16.F32.PACK_AB R34, RZ, R34 ;  /* 0x00000022ff22723e */ /* 0x000fe200000000ff */
[----:B------:R-:W-:Y:S01]  /*3e60*/  @P5 STG.E.U16 desc[UR52][R4.64+0x22], R33 ;  /* 0x0000222104005986 */ /* 0x000fe2000c101534 */
[----:B------:R-:W-:Y:S01]  /*3e70*/  ISETP.GT.AND P5, PT, R0, RZ, P0 ;  /* 0x000000ff0000720c */ /* 0x000fe200007a4270 */
        /* <DEDUP_REMOVED lines=25> */
[----:B------:R-:W-:-:S02]  /*4010*/  F2FP.F16.F32.PACK_AB R41, RZ, R41 ;  /* 0x00000029ff29723e */ /* 0x000fc400000000ff */
[C---:B------:R-:W-:Y:S01]  /*4020*/  ISETP.GT.AND P1, PT, R0.reuse, 0x8, P1 ;  /* 0x000000080000780c */ /* 0x040fe20000f24270 */
[----:B------:R-:W-:Y:S01]  /*4030*/  @P3 STG.E.U16 desc[UR52][R6.64+0x32], R39 ;  /* 0x0000322706003986 */ /* 0x000fe2000c101534 */
[----:B------:R-:W-:Y:S02]  /*4040*/  ISETP.GT.AND P2, PT, R0, 0x8, P0 ;  /* 0x000000080000780c */ /* 0x000fe40000744270 */
[C---:B------:R-:W-:Y:S01]  /*4050*/  ISETP.GT.AND P0, PT, R2.reuse, 0x29, PT ;  /* 0x000000290200780c */ /* 0x040fe20003f04270 */
[----:B------:R-:W-:Y:S01]  /*4060*/  @P4 STG.E.U16 desc[UR52][R4.64+0x40], R40 ;  /* 0x0000402804004986 */ /* 0x000fe2000c101534 */
[----:B------:R-:W-:Y:S02]  /*4070*/  ISETP.GT.AND P4, PT, R2, 0x28, PT ;  /* 0x000000280200780c */ /* 0x000fe40003f84270 */
[----:B------:R-:W-:Y:S01]  /*4080*/  F2FP.F16.F32.PACK_AB R42, RZ, R42 ;  /* 0x0000002aff2a723e */ /* 0x000fe200000000ff */
[----:B------:R-:W-:Y:S01]  /*4090*/  @P5 STG.E.U16 desc[UR52][R4.64+0x42], R41 ;  /* 0x0000422904005986 */ /* 0x000fe2000c101534 */
[----:B------:R-:W-:-:S02]  /*40a0*/  ISETP.GT.AND P5, PT, R0, RZ, P4 ;  /* 0x000000ff0000720c */ /* 0x000fc400027a4270 */
[C---:B------:R-:W-:Y:S01]  /*40b0*/  ISETP.GT.AND P3, PT, R0.reuse, RZ, P0 ;  /* 0x000000ff0000720c */ /* 0x040fe20000764270 */
[----:B------:R-:W-:Y:S01]  /*40c0*/  @P1 STG.E.U16 desc[UR52][R6.64+0x40], R42 ;  /* 0x0000402a06001986 */ /* 0x000fe2000c101534 */
[----:B------:R-:W-:Y:S02]  /*40d0*/  F2FP.F16.F32.PACK_AB R43, RZ, R43 ;  /* 0x0000002bff2b723e */ /* 0x000fe400000000ff */
[----:B------:R-:W-:Y:S02]  /*40e0*/  F2FP.F16.F32.PACK_AB R44, RZ, R44 ;  /* 0x0000002cff2c723e */ /* 0x000fe400000000ff */
[----:B------:R-:W-:Y:S01]  /*40f0*/  ISETP.GT.AND P4, PT, R0, 0x8, P4 ;  /* 0x000000080000780c */ /* 0x000fe20002784270 */
[----:B------:R-:W-:Y:S01]  /*4100*/  @P2 STG.E.U16 desc[UR52][R6.64+0x42], R43 ;  /* 0x0000422b06002986 */ /* 0x000fe2000c101534 */
[----:B------:R-:W-:Y:S02]  /*4110*/  F2FP.F16.F32.PACK_AB R45, RZ, R45 ;  /* 0x0000002dff2d723e */ /* 0x000fe400000000ff */
[----:B------:R-:W-:Y:S01]  /*4120*/  ISETP.GT.AND P2, PT, R2, 0x31, PT ;  /* 0x000000310200780c */ /* 0x000fe20003f44270 */
[----:B------:R-:W-:Y:S01]  /*4130*/  @P5 STG.E.U16 desc[UR52][R4.64+0x50], R44 ;  /* 0x0000502c04005986 */ /* 0x000fe2000c101534 */
[----:B------:R-:W-:-:S02]  /*4140*/  ISETP.GT.AND P5, PT, R0, 0x8, P0 ;  /* 0x000000080000780c */ /* 0x000fc400007a4270 */
[C---:B------:R-:W-:Y:S01]  /*4150*/  ISETP.GT.AND P1, PT, R2.reuse, 0x38, PT ;  /* 0x000000380200780c */ /* 0x040fe20003f24270 */
[----:B------:R-:W-:Y:S01]  /*4160*/  @P3 STG.E.U16 desc[UR52][R4.64+0x52], R45 ;  /* 0x0000522d04003986 */ /* 0x000fe2000c101534 */
[C---:B------:R-:W-:Y:S02]  /*4170*/  ISETP.GT.AND P3, PT, R2.reuse, 0x30, PT ;  /* 0x000000300200780c */ /* 0x040fe40003f64270 */
[----:B------:R-:W-:Y:S01]  /*4180*/  ISETP.GT.AND P0, PT, R2, 0x39, PT ;  /* 0x000000390200780c */ /* 0x000fe20003f04270 */
[----:B------:R-:W-:Y:S01]  /*4190*/  @P4 IMAD.MOV.U32 R2, RZ, RZ, R6 ;  /* 0x000000ffff024224 */ /* 0x000fe200078e0006 */
[----:B------:R-:W-:Y:S01]  /*41a0*/  F2FP.F16.F32.PACK_AB R46, RZ, R46 ;  /* 0x0000002eff2e723e */ /* 0x000fe200000000ff */
[----:B------:R-:W-:Y:S01]  /*41b0*/  @P4 IMAD.MOV.U32 R3, RZ, RZ, R7 ;  /* 0x000000ffff034224 */ /* 0x000fe200078e0007 */
[----:B------:R-:W-:Y:S02]  /*41c0*/  F2FP.F16.F32.PACK_AB R47, RZ, R47 ;  /* 0x0000002fff2f723e */ /* 0x000fe400000000ff */
[----:B------:R-:W-:-:S02]  /*41d0*/  F2FP.F16.F32.PACK_AB R48, RZ, R48 ;  /* 0x00000030ff30723e */ /* 0x000fc400000000ff */
[----:B------:R0:W-:Y:S01]  /*41e0*/  @P4 STG.E.U16 desc[UR52][R2.64+0x50], R46 ;  /* 0x0000502e02004986 */ /* 0x0001e2000c101534 */
[C---:B------:R-:W-:Y:S02]  /*41f0*/  ISETP.GT.AND P4, PT, R0.reuse, RZ, P2 ;  /* 0x000000ff0000720c */ /* 0x040fe40001784270 */
[----:B------:R-:W-:Y:S02]  /*4200*/  F2FP.F16.F32.PACK_AB R49, RZ, R49 ;  /* 0x00000031ff31723e */ /* 0x000fe400000000ff */
[----:B------:R-:W-:Y:S02]  /*4210*/  ISETP.GT.AND P2, PT, R0, 0x8, P2 ;  /* 0x000000080000780c */ /* 0x000fe40001744270 */
[----:B------:R-:W-:Y:S02]  /*4220*/  F2FP.F16.F32.PACK_AB R50, RZ, R50 ;  /* 0x00000032ff32723e */ /* 0x000fe400000000ff */
[----:B------:R-:W-:Y:S02]  /*4230*/  F2FP.F16.F32.PACK_AB R51, RZ, R51 ;  /* 0x00000033ff33723e */ /* 0x000fe400000000ff */
[----:B------:R-:W-:Y:S01]  /*4240*/  F2FP.F16.F32.PACK_AB R52, RZ, R52 ;  /* 0x00000034ff34723e */ /* 0x000fe200000000ff */
[----:B0-----:R-:W-:Y:S01]  /*4250*/  @P5 IMAD.MOV.U32 R2, RZ, RZ, R6 ;  /* 0x000000ffff025224 */ /* 0x001fe200078e0006 */
[----:B------:R-:W-:Y:S01]  /*4260*/  F2FP.F16.F32.PACK_AB R53, RZ, R53 ;  /* 0x00000035ff35723e */ /* 0x000fe200000000ff */
[----:B------:R-:W-:Y:S01]  /*4270*/  @P5 IMAD.MOV.U32 R3, RZ, RZ, R7 ;  /* 0x000000ffff035224 */ /* 0x000fe200078e0007 */
[----:B------:R-:W-:-:S02]  /*4280*/  F2FP.F16.F32.PACK_AB R54, RZ, R54 ;  /* 0x00000036ff36723e */ /* 0x000fc400000000ff */
[----:B------:R-:W-:Y:S02]  /*4290*/  F2FP.F16.F32.PACK_AB R55, RZ, R55 ;  /* 0x00000037ff37723e */ /* 0x000fe400000000ff */
[----:B------:R0:W-:Y:S01]  /*42a0*/  @P5 STG.E.U16 desc[UR52][R2.64+0x52], R47 ;  /* 0x0000522f02005986 */ /* 0x0001e2000c101534 */
[C---:B------:R-:W-:Y:S02]  /*42b0*/  ISETP.GT.AND P5, PT, R0.reuse, RZ, P3 ;  /* 0x000000ff0000720c */ /* 0x040fe40001fa4270 */
[----:B------:R-:W-:-:S11]  /*42c0*/  ISETP.GT.AND P3, PT, R0, 0x8, P3 ;  /* 0x000000080000780c */ /* 0x000fd60001f64270 */
[----:B0-----:R-:W-:Y:S02]  /*42d0*/  @P5 IMAD.MOV.U32 R2, RZ, RZ, R4 ;  /* 0x000000ffff025224 */ /* 0x001fe400078e0004 */
[----:B------:R-:W-:-:S05]  /*42e0*/  @P5 IMAD.MOV.U32 R3, RZ, RZ, R5 ;  /* 0x000000ffff035224 */ /* 0x000fca00078e0005 */
[----:B------:R0:W-:Y:S01]  /*42f0*/  @P5 STG.E.U16 desc[UR52][R2.64+0x60], R48 ;  /* 0x0000603002005986 */ /* 0x0001e2000c101534 */
[C---:B------:R-:W-:Y:S02]  /*4300*/  ISETP.GT.AND P5, PT, R0.reuse, RZ, P0 ;  /* 0x000000ff0000720c */ /* 0x040fe400007a4270 */
[----:B------:R-:W-:Y:S01]  /*4310*/  ISETP.GT.AND P0, PT, R0, 0x8, P0 ;  /* 0x000000080000780c */ /* 0x000fe20000704270 */
[----:B0-----:R-:W-:Y:S02]  /*4320*/  @P4 IMAD.MOV.U32 R2, RZ, RZ, R4 ;  /* 0x000000ffff024224 */ /* 0x001fe400078e0004 */
[----:B------:R-:W-:-:S05]  /*4330*/  @P4 IMAD.MOV.U32 R3, RZ, RZ, R5 ;  /* 0x000000ffff034224 */ /* 0x000fca00078e0005 */
[----:B------:R0:W-:Y:S01]  /*4340*/  @P4 STG.E.U16 desc[UR52][R2.64+0x62], R49 ;  /* 0x0000623102004986 */ /* 0x0001e2000c101534 */
[C---:B------:R-:W-:Y:S02]  /*4350*/  ISETP.GT.AND P4, PT, R0.reuse, RZ, P1 ;  /* 0x000000ff0000720c */ /* 0x040fe40000f84270 */
[----:B------:R-:W-:Y:S01]  /*4360*/  ISETP.GT.AND P1, PT, R0, 0x8, P1 ;  /* 0x000000080000780c */ /* 0x000fe20000f24270 */
[----:B0-----:R-:W-:Y:S02]  /*4370*/  @P3 IMAD.MOV.U32 R2, RZ, RZ, R6 ;  /* 0x000000ffff023224 */ /* 0x001fe400078e0006 */
[----:B------:R-:W-:-:S05]  /*4380*/  @P3 IMAD.MOV.U32 R3, RZ, RZ, R7 ;  /* 0x000000ffff033224 */ /* 0x000fca00078e0007 */
[----:B------:R0:W-:Y:S02]  /*4390*/  @P3 STG.E.U16 desc[UR52][R2.64+0x60], R50 ;  /* 0x0000603202003986 */ /* 0x0001e4000c101534 */
[----:B0-----:R-:W-:Y:S02]  /*43a0*/  @P2 IMAD.MOV.U32 R2, RZ, RZ, R6 ;  /* 0x000000ffff022224 */ /* 0x001fe400078e0006 */
[----:B------:R-:W-:-:S05]  /*43b0*/  @P2 IMAD.MOV.U32 R3, RZ, RZ, R7 ;  /* 0x000000ffff032224 */ /* 0x000fca00078e0007 */
[----:B------:R0:W-:Y:S02]  /*43c0*/  @P2 STG.E.U16 desc[UR52][R2.64+0x62], R51 ;  /* 0x0000623302002986 */ /* 0x0001e4000c101534 */
[----:B0-----:R-:W-:Y:S02]  /*43d0*/  @P4 IMAD.MOV.U32 R2, RZ, RZ, R4 ;  /* 0x000000ffff024224 */ /* 0x001fe400078e0004 */
[----:B------:R-:W-:-:S05]  /*43e0*/  @P4 IMAD.MOV.U32 R3, RZ, RZ, R5 ;  /* 0x000000ffff034224 */ /* 0x000fca00078e0005 */
[----:B------:R0:W-:Y:S04]  /*43f0*/  @P4 STG.E.U16 desc[UR52][R2.64+0x70], R52 ;  /* 0x0000703402004986 */ /* 0x0001e8000c101534 */
[----:B------:R1:W-:Y:S01]  /*4400*/  @P5 STG.E.U16 desc[UR52][R4.64+0x72], R53 ;  /* 0x0000723504005986 */ /* 0x0003e2000c101534 */
[----:B0-----:R-:W-:Y:S02]  /*4410*/  @P1 IMAD.MOV.U32 R2, RZ, RZ, R6 ;  /* 0x000000ffff021224 */ /* 0x001fe400078e0006 */
[----:B------:R-:W-:-:S05]  /*4420*/  @P1 IMAD.MOV.U32 R3, RZ, RZ, R7 ;  /* 0x000000ffff031224 */ /* 0x000fca00078e0007 */
[----:B------:R1:W-:Y:S04]  /*4430*/  @P1 STG.E.U16 desc[UR52][R2.64+0x70], R54 ;  /* 0x0000703602001986 */ /* 0x0003e8000c101534 */
[----:B------:R1:W-:Y:S02]  /*4440*/  @P0 STG.E.U16 desc[UR52][R6.64+0x72], R55 ;  /* 0x0000723706000986 */ /* 0x0003e4000c101534 */
.L_x_97:
[----:B------:R-:W-:Y:S05]  /*4450*/  BSYNC B0 ;  /* 0x0000000000007941 */ /* 0x000fea0003800000 */
.L_x_35:
[----:B01----:R-:W-:Y:S01]  /*4460*/  IMAD.U32 R2, RZ, RZ, UR50 ;  /* 0x00000032ff027e24 */ /* 0x003fe2000f8e00ff */
[----:B------:R-:W-:Y:S01]  /*4470*/  ULDC.64 UR4, c[0x0][0x650] ;  /* 0x0001940000047ab9 */ /* 0x000fe20000000a00 */
[----:B----4-:R-:W-:Y:S01]  /*4480*/  IMAD.U32 R0, RZ, RZ, UR37 ;  /* 0x00000025ff007e24 */ /* 0x010fe2000f8e00ff */
[----:B------:R0:W-:Y:S01]  /*4490*/  SYNCS.ARRIVE.TRANS64.A1T0 RZ, [R63+UR44], RZ ;  /* 0x000000ff3fff79a7 */ /* 0x0001e2000810002c */
[----:B------:R-:W-:Y:S01]  /*44a0*/  IMAD.U32 R3, RZ, RZ, UR51 ;  /* 0x00000033ff037e24 */ /* 0x000fe2000f8e00ff */
[C---:B------:R-:W-:Y:S01]  /*44b0*/  LEA R16, P0, R2.reuse, R16, 0x1 ;  /* 0x0000001002107211 */ /* 0x040fe200078008ff */
[----:B-----5:R-:W-:Y:S02]  /*44c0*/  IMAD.MOV.U32 R18, RZ, RZ, -0x1 ;  /* 0xffffffffff127424 */ /* 0x020fe400078e00ff */
[----:B------:R-:W-:Y:S01]  /*44d0*/  IMAD.MOV.U32 R19, RZ, RZ, -0x1 ;  /* 0xffffffffff137424 */ /* 0x000fe200078e00ff */
[----:B------:R-:W-:Y:S01]  /*44e0*/  LEA.HI.X R17, R2, R17, R0, 0x1, P0 ;  /* 0x0000001102117211 */ /* 0x000fe200000f0c00 */
[----:B------:R-:W-:Y:S01]  /*44f0*/  IMAD.MOV.U32 R2, RZ, RZ, -0x1 ;  /* 0xffffffffff027424 */ /* 0x000fe200078e00ff */
[----:B------:R-:W-:-:S02]  /*4500*/  ISETP.GE.U32.AND P0, PT, R16, UR4, PT ;  /* 0x0000000410007c0c */ /* 0x000fc4000bf06070 */
[----:B------:R-:W-:Y:S02]  /*4510*/  PRMT R0, RZ, 0x7610, R0 ;  /* 0x00007610ff007816 */ /* 0x000fe40000000000 */
[----:B------:R-:W-:-:S13]  /*4520*/  ISETP.GE.U32.AND.EX P0, PT, R17, UR5, PT, P0 ;  /* 0x0000000511007c0c */ /* 0x000fda000bf06100 */
[----:B0-----:R-:W-:Y:S05]  /*4530*/  @P0 BRA `(.L_x_98) ;  /* 0x00000004008c0947 */ /* 0x001fea0003800000 */
[----:B------:R-:W0:Y:S01]  /*4540*/  S2UR UR6, SR_CTAID.X ;  /* 0x00000000000679c3 */ /* 0x000e220000002500 */
[----:B------:R-:W-:Y:S01]  /*4550*/  ULDC.64 UR4, c[0x0][0x628] ;  /* 0x00018a0000047ab9 */ /* 0x000fe20000000a00 */
[----:B------:R-:W-:Y:S01]  /*4560*/  ULDC UR7, c[0x0][0x150] ;  /* 0x0000540000077ab9 */ /* 0x000fe20000000800 */
[----:B------:R-:W-:Y:S01]  /*4570*/  ISETP.NE.U32.AND P0, PT, RZ, UR4, PT ;  /* 0x00000004ff007c0c */ /* 0x000fe2000bf05070 */
[----:B------:R-:W-:Y:S01]  /*4580*/  ULDC UR15, c[0x0][0x630] ;  /* 0x00018c00000f7ab9 */ /* 0x000fe20000000800 */
[C---:B------:R-:W-:Y:S01]  /*4590*/  R2UR UR16, R16.reuse ;  /* 0x00000000101072ca */ /* 0x040fe200000e0000 */
[----:B------:R-:W-:Y:S01]  /*45a0*/  ULDC UR18, c[0x0][0x154] ;  /* 0x0000550000127ab9 */ /* 0x000fe20000000800 */
[----:B------:R-:W-:Y:S01]  /*45b0*/  ISETP.NE.AND.EX P0, PT, RZ, UR5, PT, P0 ;  /* 0x00000005ff007c0c */ /* 0x000fe2000bf05300 */
[----:B------:R-:W1:Y:S01]  /*45c0*/  S2UR UR20, SR_CTAID.Y ;  /* 0x00000000001479c3 */ /* 0x000e620000002600 */
[----:B------:R-:W-:Y:S02]  /*45d0*/  R2UR UR17, R17 ;  /* 0x00000000111172ca */ /* 0x000fe400000e0000 */
[----:B------:R-:W-:-:S02]  /*45e0*/  R2UR UR12, R16 ;  /* 0x00000000100c72ca */ /* 0x000fc400000e0000 */
[----:B------:R-:W-:Y:S02]  /*45f0*/  R2UR UR13, R17 ;  /* 0x00000000110d72ca */ /* 0x000fe400000e0000 */
[----:B0-----:R-:W-:-:S05]  /*4600*/  I2FP.F32.U32 R0, UR6 ;  /* 0x0000000600007c45 */ /* 0x001fca0008201000 */
[----:B------:R-:W-:-:S04]  /*4610*/  FMUL R0, R0, UR7 ;  /* 0x0000000700007c20 */ /* 0x000fc80008400000 */
[----:B------:R0:W4:Y:S01]  /*4620*/  F2I.U32.TRUNC.NTZ R2, R0 ;  /* 0x0000000000027305 */ /* 0x000122000020f000 */
[----:B-1----:R-:W-:Y:S05]  /*4630*/  @!P0 BRA `(.L_x_99) ;  /* 0x0000000000308947 */ /* 0x002fea0003800000 */
        /* <DEDUP_REMOVED lines=12> */
.L_x_99:
[----:B------:R-:W-:Y:S01]  /*4700*/  USHF.R.U64 UR12, UR12, UR15, UR13 ;  /* 0x0000000f0c0c7299 */ /* 0x000fe2000800120d */
[----:B0-----:R-:W-:Y:S01]  /*4710*/  I2FP.F32.U32 R0, UR20 ;  /* 0x0000001400007c45 */ /* 0x001fe20008201000 */
[----:B------:R-:W-:Y:S02]  /*4720*/  USHF.R.U32.HI UR4, URZ, UR15, UR13 ;  /* 0x0000000f3f047299 */ /* 0x000fe4000801160d */
[----:B------:R-:W-:Y:S02]  /*4730*/  UIADD3 UR7, UP0, URZ, -UR12, URZ ;  /* 0x8000000c3f077290 */ /* 0x000fe4000ff1e03f */
[----:B------:R-:W-:Y:S01]  /*4740*/  FMUL R0, R0, UR18 ;  /* 0x0000001200007c20 */ /* 0x000fe20008400000 */
[----:B------:R-:W-:Y:S01]  /*4750*/  ULDC.64 UR10, c[0x0][0x620] ;  /* 0x00018800000a7ab9 */ /* 0x000fe20000000a00 */
[----:B------:R-:W-:Y:S01]  /*4760*/  UIADD3.X UR4, URZ, ~UR4, URZ, UP0, !UPT ;  /* 0x800000043f047290 */ /* 0x000fe200087fe43f */
[----:B------:R-:W-:Y:S01]  /*4770*/  UMOV UR8, UR16 ;  /* 0x0000001000087c82 */ /* 0x000fe20008000000 */
[----:B------:R-:W-:-:S02]  /*4780*/  UMOV UR9, UR17 ;  /* 0x0000001100097c82 */ /* 0x000fc40008000000 */
[----:B------:R-:W0:Y:S01]  /*4790*/  F2I.U32.TRUNC.NTZ R0, R0 ;  /* 0x0000000000007305 */ /* 0x000e22000020f000 */
[----:B------:R-:W-:Y:S01]  /*47a0*/  UIMAD UR4, UR4, UR10, URZ ;  /* 0x0000000a040472a4 */ /* 0x000fe2000f8e023f */
[----:B----4-:R-:W-:Y:S01]  /*47b0*/  R2UR UR17, R2 ;  /* 0x00000000021172ca */ /* 0x010fe200000e0000 */
[----:B------:R-:W-:Y:S02]  /*47c0*/  UIMAD.WIDE.U32 UR8, UR7, UR10, UR8 ;  /* 0x0000000a070872a5 */ /* 0x000fe4000f8e0008 */
[----:B------:R-:W-:Y:S01]  /*47d0*/  UIMAD UR7, UR7, UR11, UR4 ;  /* 0x0000000b070772a4 */ /* 0x000fe2000f8e0204 */
[----:B------:R-:W-:Y:S01]  /*47e0*/  ULDC UR23, c[0x0][0x658] ;  /* 0x0001960000177ab9 */ /* 0x000fe20000000800 */
[----:B------:R-:W-:Y:S02]  /*47f0*/  UMOV UR15, 0xffffffff ;  /* 0xffffffff000f7882 */ /* 0x000fe40000000000 */
[----:B------:R-:W-:Y:S01]  /*4800*/  UIADD3 UR7, UR9, UR7, URZ ;  /* 0x0000000709077290 */ /* 0x000fe2000fffe03f */
[----:B------:R-:W-:Y:S01]  /*4810*/  ULDC UR10, c[0x0][0x618] ;  /* 0x00018600000a7ab9 */ /* 0x000fe20000000800 */
[----:B------:R-:W-:Y:S01]  /*4820*/  ULDC.64 UR4, c[0x0][0x640] ;  /* 0x0001900000047ab9 */ /* 0x000fe20000000a00 */
[----:B------:R-:W-:Y:S01]  /*4830*/  USHF.L.U32 UR19, UR15, UR23, URZ ;  /* 0x000000170f137299 */ /* 0x000fe2000800063f */
[----:B------:R-:W-:Y:S01]  /*4840*/  ISETP.NE.U32.AND P0, PT, RZ, UR4, PT ;  /* 0x00000004ff007c0c */ /* 0x000fe2000bf05070 */
[----:B------:R-:W-:Y:S01]  /*4850*/  USHF.R.U64 UR15, UR8, UR10, UR7 ;  /* 0x0000000a080f7299 */ /* 0x000fe20008001207 */
[----:B0-----:R-:W-:Y:S01]  /*4860*/  R2UR UR11, R0 ;  /* 0x00000000000b72ca */ /* 0x001fe200000e0000 */
[----:B------:R-:W-:Y:S01]  /*4870*/  USHF.R.U32.HI UR7, URZ, UR10, UR7 ;  /* 0x0000000a3f077299 */ /* 0x000fe20008011607 */
[----:B------:R-:W-:Y:S01]  /*4880*/  ISETP.NE.AND.EX P0, PT, RZ, UR5, PT, P0 ;  /* 0x00000005ff007c0c */ /* 0x000fe2000bf05300 */
[----:B------:R-:W-:Y:S01]  /*4890*/  ULDC UR22, c[0x0][0x608] ;  /* 0x0001820000167ab9 */ /* 0x000fe20000000800 */
[----:B------:R-:W-:-:S02]  /*48a0*/  UIADD3 UR8, -UR17, URZ, URZ ;  /* 0x0000003f11087290 */ /* 0x000fc4000fffe13f */
[----:B------:R-:W-:Y:S02]  /*48b0*/  USHF.R.U64 UR18, UR15, UR22, UR7 ;  /* 0x000000160f127299 */ /* 0x000fe40008001207 */
[----:B------:R-:W-:Y:S01]  /*48c0*/  USHF.R.U32.HI UR7, URZ, UR22, UR7 ;  /* 0x000000163f077299 */ /* 0x000fe20008011607 */
[----:B------:R-:W-:Y:S01]  /*48d0*/  UMOV UR16, 0x1 ;  /* 0x0000000100107882 */ /* 0x000fe20000000000 */
[----:B------:R-:W-:Y:S02]  /*48e0*/  ULDC UR21, c[0x0][0x144] ;  /* 0x0000510000157ab9 */ /* 0x000fe40000000800 */
[----:B------:R-:W-:Y:S01]  /*48f0*/  USHF.R.U64 UR17, UR18, UR23, UR7 ;  /* 0x0000001712117299 */ /* 0x000fe20008001207 */
[----:B------:R-:W-:Y:S01]  /*4900*/  ULDC UR13, c[0x0][0x600] ;  /* 0x00018000000d7ab9 */ /* 0x000fe20000000800 */
[----:B------:R-:W-:Y:S02]  /*4910*/  UIADD3 UR22, -UR11, URZ, URZ ;  /* 0x0000003f0b167290 */ /* 0x000fe4000fffe13f */
[----:B------:R-:W-:-:S02]  /*4920*/  USHF.L.U32 UR16, UR16, UR23, URZ ;  /* 0x0000001710107299 */ /* 0x000fc4000800063f */
[----:B------:R-:W-:Y:S02]  /*4930*/  USHF.R.U32.HI UR11, URZ, UR23, UR7 ;  /* 0x000000173f0b7299 */ /* 0x000fe40008011607 */
[----:B------:R-:W-:Y:S02]  /*4940*/  UIADD3 UR14, UR13, -0x1, URZ ;  /* 0xffffffff0d0e7890 */ /* 0x000fe4000fffe03f */
[----:B------:R-:W-:Y:S02]  /*4950*/  ULOP3.LUT UR19, URZ, UR19, URZ, 0x33, !UPT ;  /* 0x000000133f137292 */ /* 0x000fe4000f8e333f */
[----:B------:R-:W-:Y:S01]  /*4960*/  UIMAD UR23, UR21, UR8, UR6 ;  /* 0x00000008151772a4 */ /* 0x000fe2000f8e0206 */
[----:B------:R-:W-:Y:S01]  /*4970*/  ULDC UR26, c[0x0][0x148] ;  /* 0x00005200001a7ab9 */ /* 0x000fe20000000800 */
[----:B------:R-:W-:Y:S01]  /*4980*/  ULDC UR24, c[0x0][0x648] ;  /* 0x0001920000187ab9 */ /* 0x000fe20000000800 */
[----:B------:R-:W-:Y:S01]  /*4990*/  ULDC UR25, c[0x0][0x638] ;  /* 0x00018e0000197ab9 */ /* 0x000fe20000000800 */
        /* <DEDUP_REMOVED lines=12> */
.L_x_100:
[----:B------:R-:W-:Y:S01]  /*4a60*/  UISETP.NE.AND UP0, UPT, UR38, URZ, UPT ;  /* 0x0000003f2600728c */ /* 0x000fe2000bf05270 */
[----:B------:R-:W-:Y:S01]  /*4a70*/  IMAD.MOV.U32 R0, RZ, RZ, 0x1 ;  /* 0x00000001ff007424 */ /* 0x000fe200078e00ff */
[----:B------:R-:W-:Y:S01]  /*4a80*/  USHF.R.U64 UR4, UR10, UR24, UR11 ;  /* 0x000000180a047299 */ /* 0x000fe2000800120b */
[----:B------:R-:W-:Y:S01]  /*4a90*/  IMAD.U32 R19, RZ, RZ, UR12 ;  /* 0x0000000cff137e24 */ /* 0x000fe2000f8e00ff */
[----:B------:R-:W-:Y:S02]  /*4aa0*/  ULOP3.LUT UR19, UR18, UR19, URZ, 0xc0, !UPT ;  /* 0x0000001312137292 */ /* 0x000fe4000f8ec03f */
[----:B------:R-:W-:Y:S02]  /*4ab0*/  UIADD3 UR5, -UR4, URZ, URZ ;  /* 0x0000003f04057290 */ /* 0x000fe4000fffe13f */
[----:B------:R-:W-:Y:S02]  /*4ac0*/  ULOP3.LUT UR14, UR15, UR14, URZ, 0xc0, !UPT ;  /* 0x0000000e0f0e7292 */ /* 0x000fe4000f8ec03f */
[----:B------:R-:W-:-:S02]  /*4ad0*/  UIMAD UR4, UR16, UR4, UR19 ;  /* 0x00000004100472a4 */ /* 0x000fc4000f8e0213 */
[----:B------:R-:W-:Y:S02]  /*4ae0*/  @UP0 UIMAD UR23, UR26, UR22, UR20 ;  /* 0x000000161a1702a4 */ /* 0x000fe4000f8e0214 */
[----:B------:R-:W-:-:S03]  /*4af0*/  UIMAD UR17, UR5, UR25, UR17 ;  /* 0x00000019051172a4 */ /* 0x000fc6000f8e0211 */
[----:B------:R-:W-:Y:S01]  /*4b00*/  ULDC UR5, c[0x0][0x610] ;  /* 0x0001840000057ab9 */ /* 0x000fe20000000800 */
[----:B------:R-:W-:Y:S02]  /*4b10*/  UIMAD UR17, UR17, UR13, UR14 ;  /* 0x0000000d111172a4 */ /* 0x000fe4000f8e020e */
[----:B------:R-:W-:-:S04]  /*4b20*/  UIMAD UR4, UR4, UR5, UR23 ;  /* 0x00000005040472a4 */ /* 0x000fc8000f8e0217 */
[----:B------:R-:W-:Y:S02]  /*4b30*/  USEL UR5, UR17, UR4, !UP0 ;  /* 0x0000000411057287 */ /* 0x000fe4000c000000 */
[----:B------:R-:W-:-:S04]  /*4b40*/  USEL UR4, UR4, UR17, !UP0 ;  /* 0x0000001104047287 */ /* 0x000fc8000c000000 */
[----:B------:R-:W-:Y:S02]  /*4b50*/  IMAD.U32 R2, RZ, RZ, UR5 ;  /* 0x00000005ff027e24 */ /* 0x000fe4000f8e00ff */
[----:B------:R-:W-:-:S07]  /*4b60*/  IMAD.U32 R18, RZ, RZ, UR4 ;  /* 0x00000004ff127e24 */ /* 0x000fce000f8e00ff */
.L_x_98:
[----:B------:R-:W-:Y:S02]  /*4b70*/  LOP3.LUT P0, RZ, R0, 0xff, RZ, 0xc0, !PT ;  /* 0x000000ff00ff7812 */ /* 0x000fe4000780c0ff */
[----:B------:R-:W-:-:S11]  /*4b80*/  LOP3.LUT R70, R70, 0x1, RZ, 0x3c, !PT ;  /* 0x0000000146467812 */ /* 0x000fd600078e3cff */
[----:B------:R-:W-:Y:S05]  /*4b90*/  @P0 BRA `(.L_x_101) ;  /* 0xffffffcc00000947 */ /* 0x000fea000383ffff */
[----:B------:R-:W-:Y:S05]  /*4ba0*/  EXIT ;  /* 0x000000000000794d */ /* 0x000fea0003800000 */
.L_x_16:
[----:B------:R-:W-:-:S08]  /*4bb0*/  ISETP.NE.AND P0, PT, RZ, UR6, PT ;  /* 0x00000006ff007c0c */ /* 0x000fd0000bf05270 */
[----:B-----5:R-:W0:-:S00]  /*4bc0*/  USETMAXREG.DEALLOC.CTAPOOL 0x28 ;  /* 0x00000028000079c8 */ /* 0x020e0000080e0500 */
[----:B------:R-:W-:Y:S05]  /*4bd0*/  @P0 EXIT ;  /* 0x000000000000094d */ /* 0x000fea0003800000 */
[----:B0-----:R-:W-:Y:S01]  /*4be0*/  LOP3.LUT P0, RZ, R0, 0xff, RZ, 0xc0, !PT ;  /* 0x000000ff00ff7812 */ /* 0x001fe2000780c0ff */
[----:B------:R-:W-:Y:S02]  /*4bf0*/  IMAD.MOV.U32 R8, RZ, RZ, 0x1 ;  /* 0x00000001ff087424 */ /* 0x000fe400078e00ff */
[----:B------:R-:W-:-:S10]  /*4c00*/  IMAD.MOV.U32 R0, RZ, RZ, RZ ;  /* 0x000000ffff007224 */ /* 0x000fd400078e00ff */
[----:B------:R-:W-:Y:S05]  /*4c10*/  @!P0 BRA `(.L_x_102) ;  /* 0x0000000c00348947 */ /* 0x000fea0003800000 */
[----:B------:R-:W0:Y:S01]  /*4c20*/  S2UR UR8, SR_CgaCtaId ;  /* 0x00000000000879c3 */ /* 0x000e220000008800 */
[----:B------:R-:W-:Y:S01]  /*4c30*/  LOP3.LUT P0, RZ, R3, 0x1f, RZ, 0xc0, !PT ;  /* 0x0000001f03ff7812 */ /* 0x000fe2000780c0ff */
[----:B------:R-:W-:Y:S01]  /*4c40*/  ULDC UR5, c[0x0][0x658] ;  /* 0x0001960000057ab9 */ /* 0x000fe20000000800 */
[----:B------:R-:W-:Y:S01]  /*4c50*/  UMOV UR6, 0xffffffff ;  /* 0xffffffff00067882 */ /* 0x000fe20000000000 */
[----:B------:R-:W-:Y:S01]  /*4c60*/  BSSY B0, `(.L_x_102) ;  /* 0x00000c8000007945 */ /* 0x000fe20003800000 */
[----:B------:R-:W-:Y:S01]  /*4c70*/  USHF.L.U32 UR6, UR6, UR5, URZ ;  /* 0x0000000506067299 */ /* 0x000fe2000800063f */
[C---:B------:R-:W-:Y:S01]  /*4c80*/  ISETP.NE.AND P3, PT, R4.reuse, RZ, PT ;  /* 0x000000ff0400720c */ /* 0x040fe20003f65270 */
[----:B------:R-:W-:Y:S01]  /*4c90*/  IMAD.MOV.U32 R10, RZ, RZ, 0x1 ;  /* 0x00000001ff0a7424 */ /* 0x000fe200078e00ff */
[----:B------:R-:W-:Y:S01]  /*4ca0*/  ISETP.NE.OR P0, PT, R4, RZ, !P0 ;  /* 0x000000ff0400720c */ /* 0x000fe20004705670 */
[----:B------:R-:W-:Y:S01]  /*4cb0*/  IMAD.MOV.U32 R8, RZ, RZ, 0x1 ;  /* 0x00000001ff087424 */ /* 0x000fe200078e00ff */
[----:B------:R-:W-:Y:S01]  /*4cc0*/  ULDC UR4, c[0x0][0x600] ;  /* 0x0001800000047ab9 */ /* 0x000fe20000000800 */
[----:B------:R-:W-:Y:S01]  /*4cd0*/  IMAD.MOV.U32 R0, RZ, RZ, RZ ;  /* 0x000000ffff007224 */ /* 0x000fe200078e00ff */
[----:B------:R-:W-:Y:S01]  /*4ce0*/  UMOV UR7, 0x1 ;  /* 0x0000000100077882 */ /* 0x000fe20000000000 */
[----:B------:R-:W-:-:S02]  /*4cf0*/  UIADD3 UR22, UR39, 0x1, URZ ;  /* 0x0000000127167890 */ /* 0x000fc4000fffe03f */
[----:B------:R-:W-:Y:S02]  /*4d00*/  ULOP3.LUT UR23, UR36, 0x2, URZ, 0xfc, !UPT ;  /* 0x0000000224177892 */ /* 0x000fe4000f8efc3f */
[----:B------:R-:W-:Y:S02]  /*4d10*/  UIADD3 UR4, UR4, -0x1, URZ ;  /* 0xffffffff04047890 */ /* 0x000fe4000fffe03f */
[----:B------:R-:W-:Y:S02]  /*4d20*/  USHF.L.U32 UR5, UR7, UR5, URZ ;  /* 0x0000000507057299 */ /* 0x000fe4000800063f */
[----:B------:R-:W-:Y:S01]  /*4d30*/  ULOP3.LUT UR6, URZ, UR6, URZ, 0x33, !UPT ;  /* 0x000000063f067292 */ /* 0x000fe2000f8e333f */
[----:B------:R-:W-:Y:S01]  /*4d40*/  ULDC.64 UR20, c[0x0][0x198] ;  /* 0x0000660000147ab9 */ /* 0x000fe20000000a00 */
[----:B0-----:R-:W-:-:S10]  /*4d50*/  IMAD.U32 R9, RZ, RZ, UR8 ;  /* 0x00000008ff097e24 */ /* 0x001fd4000f8e00ff */
.L_x_114:
[----:B------:R-:W-:-:S03]  /*4d60*/  UMOV UR7, 0xffffffff ;  /* 0xffffffff00077882 */ /* 0x000fc60000000000 */
[----:B------:R-:W-:Y:S05]  /*4d70*/  BRA.DIV UR7, `(.L_x_103) ;  /* 0x0000000e07f47947 */ /* 0x000fea000b800000 */
[----:B------:R-:W-:-:S13]  /*4d80*/  ELECT P6, URZ, PT ;  /* 0x00000000003f782f */ /* 0x000fda00038c0000 */
.L_x_127:
[----:B------:R-:W0:Y:S01]  /*4d90*/  LDC R3, c[0x0][0x28c] ;  /* 0x0000a300ff037b82 */ /* 0x000e220000000800 */
[----:B------:R-:W-:Y:S01]  /*4da0*/  BSSY B1, `(.L_x_104) ;  /* 0x000003d000017945 */ /* 0x000fe20003800000 */
[----:B0-----:R-:W-:-:S13]  /*4db0*/  ISETP.LT.OR P6, PT, R3, 0x1, !P6 ;  /* 0x000000010300780c */ /* 0x001fda00077c1670 */
[----:B------:R-:W-:Y:S05]  /*4dc0*/  @P6 BRA `(.L_x_105) ;  /* 0x0000000000e86947 */ /* 0x000fea0003800000 */
[----:B------:R-:W-:Y:S02]  /*4dd0*/  IMAD R9, R18, 0x2, R9 ;  /* 0x0000000212097824 */ /* 0x000fe400078e0209 */
[----:B------:R-:W-:Y:S02]  /*4de0*/  IMAD.SHL.U32 R7, R2, 0x40, RZ ;  /* 0x0000004002077824 */ /* 0x000fe400078e00ff */
[----:B------:R-:W-:Y:S02]  /*4df0*/  IMAD.MOV.U32 R13, RZ, RZ, RZ ;  /* 0x000000ffff0d7224 */ /* 0x000fe400078e00ff */
[----:B------:R-:W-:Y:S02]  /*4e00*/  IMAD.U32 R14, RZ, RZ, UR22 ;  /* 0x00000016ff0e7e24 */ /* 0x000fe4000f8e00ff */
[----:B------:R-:W-:Y:S02]  /*4e10*/  IMAD.MOV.U32 R2, RZ, RZ, R8 ;  /* 0x000000ffff027224 */ /* 0x000fe400078e0008 */
[----:B------:R-:W-:-:S02]  /*4e20*/  IMAD.MOV.U32 R4, RZ, RZ, R0 ;  /* 0x000000ffff047224 */ /* 0x000fc400078e0000 */
[----:B------:R-:W-:-:S07]  /*4e30*/  IMAD.SHL.U32 R6, R9, 0x20, RZ ;  /* 0x0000002009067824 */ /* 0x000fce00078e00ff */
.L_x_109:
[----:B------:R-:W0:Y:S01]  /*4e40*/  S2UR UR7, SR_CgaCtaId ;  /* 0x00000000000779c3 */ /* 0x000e220000008800 */
[----:B------:R-:W-:Y:S02]  /*4e50*/  MOV R12, 0x400 ;  /* 0x00000400000c7802 */ /* 0x000fe40000000f00 */
[----:B------:R-:W-:-:S05]  /*4e60*/  SHF.L.U32 R3, R2, 0x1f, RZ ;  /* 0x0000001f02037819 */ /* 0x000fca00000006ff */
[----:B------:R-:W1:Y:S01]  /*4e70*/  @!P3 LDC R5, c[0x0][0x500] ;  /* 0x00014000ff05bb82 */ /* 0x000e620000000800 */
[----:B0-----:R-:W-:-:S05]  /*4e80*/  IMAD.U32 R9, RZ, RZ, UR7 ;  /* 0x00000007ff097e24 */ /* 0x001fca000f8e00ff */
[----:B------:R-:W-:-:S05]  /*4e90*/  LEA R11, R9, R12, 0x18 ;  /* 0x0000000c090b7211 */ /* 0x000fca00078ec0ff */
[----:B------:R-:W-:-:S04]  /*4ea0*/  IMAD R12, R4, 0x8, R11 ;  /* 0x00000008040c7824 */ /* 0x000fc800078e020b */
[----:B------:R-:W0:Y:S02]  /*4eb0*/  SYNCS.PHASECHK.TRANS64.TRYWAIT P1, [R12+URZ+0x20], R3 ;  /* 0x000020030c0075a7 */ /* 0x000e24000802017f */
[----:B01----:R-:W-:Y:S05]  /*4ec0*/  @!P1 BRA `(.L_x_106) ;  /* 0x0000000c00c09947 */ /* 0x003fea0003800000 */
.L_x_128:
[----:B------:R-:W-:Y:S01]  /*4ed0*/  UPRMT UR7, UR23, 0x9910, URZ ;  /* 0x0000991017077896 */ /* 0x000fe2000800003f */
[----:B------:R1:W-:Y:S03]  /*4ee0*/  @!P3 SYNCS.ARRIVE.TRANS64 RZ, [R12+URZ], R5 ;  /* 0x000000050cffb9a7 */ /* 0x0003e6000800003f */
[----:B------:R-:W-:-:S06]  /*4ef0*/  UISETP.NE.AND UP0, UPT, UR7, 0x2, UPT ;  /* 0x000000020700788c */ /* 0x000fcc000bf05270 */
[----:B------:R-:W-:-:S13]  /*4f00*/  PLOP3.LUT P1, PT, PT, PT, UP0, 0x80, 0x0 ;  /* 0x000000000000781c */ /* 0x000fda0003f2f008 */
[----:B-1----:R-:W-:Y:S05]  /*4f10*/  @P1 BRA `(.L_x_107) ;  /* 0x0000000000041947 */ /* 0x002fea0003800000 */
[----:B------:R-:W-:Y:S01]  /*4f20*/  BPT.TRAP 0x1 ;  /* 0x000000040000795c */ /* 0x000fe20000300000 */
.L_x_107:
[----:B------:R-:W-:Y:S05]  /*4f30*/  @P0 BRA `(.L_x_108) ;  /* 0x0000000000040947 */ /* 0x000fea0003800000 */
[----:B------:R-:W-:Y:S01]  /*4f40*/  BPT.TRAP 0x1 ;  /* 0x000000040000795c */ /* 0x000fe20000300000 */
.L_x_108:
[----:B0-----:R-:W-:Y:S01]  /*4f50*/  IMAD R3, R4, 0x2, R9 ;  /* 0x0000000204037824 */ /* 0x001fe200078e0209 */
[----:B------:R-:W-:Y:S01]  /*4f60*/  R2UR UR9, R12 ;  /* 0x000000000c0972ca */ /* 0x000fe200000e0000 */
[----:B------:R-:W-:Y:S01]  /*4f70*/  VIADD R14, R14, 0xffffffff ;  /* 0xffffffff0e0e7836 */ /* 0x000fe20000000000 */
[----:B------:R-:W-:Y:S01]  /*4f80*/  UIADD3 UR14, UP0, UR20, 0xf0, URZ ;  /* 0x000000f0140e7890 */ /* 0x000fe2000ff1e03f */
[----:B------:R-:W-:Y:S01]  /*4f90*/  IMAD.SHL.U32 R3, R3, 0x400, RZ ;  /* 0x0000040003037824 */ /* 0x000fe200078e00ff */
[----:B------:R-:W-:Y:S01]  /*4fa0*/  R2UR UR11, R6 ;  /* 0x00000000060b72ca */ /* 0x000fe200000e0000 */
[----:B------:R-:W-:Y:S01]  /*4fb0*/  UIADD3 UR24, UP1, UR20, 0x1f0, URZ ;  /* 0x000001f014187890 */ /* 0x000fe2000ff3e03f */
[----:B------:R-:W-:Y:S01]  /*4fc0*/  R2UR UR10, R13 ;  /* 0x000000000d0a72ca */ /* 0x000fe200000e0000 */
[--C-:B------:R-:W-:Y:S01]  /*4fd0*/  IMAD R3, R3, 0x2, R11.reuse ;  /* 0x0000000203037824 */ /* 0x100fe200078e020b */
[----:B------:R-:W-:Y:S01]  /*4fe0*/  R2UR UR12, R19 ;  /* 0x00000000130c72ca */ /* 0x000fe200000e0000 */
[C---:B------:R-:W-:Y:S01]  /*4ff0*/  IMAD R11, R4.reuse, 0x1000, R11 ;  /* 0x00001000040b7824 */ /* 0x040fe200078e020b */
[----:B------:R-:W-:Y:S01]  /*5000*/  R2UR UR18, R7 ;  /* 0x00000000071272ca */ /* 0x000fe200000e0000 */
[----:B------:R-:W-:Y:S01]  /*5010*/  UIADD3.X UR15, URZ, UR21, URZ, UP0, !UPT ;  /* 0x000000153f0f7290 */ /* 0x000fe200087fe43f */
[----:B------:R-:W-:Y:S01]  /*5020*/  R2UR UR7, R3 ;  /* 0x00000000030772ca */ /* 0x000fe200000e0000 */
[----:B------:R-:W-:Y:S01]  /*5030*/  VIADD R4, R4, 0x1 ;  /* 0x0000000104047836 */ /* 0x000fe20000000000 */
[----:B------:R-:W-:Y:S01]  /*5040*/  R2UR UR8, R11 ;  /* 0x000000000b0872ca */ /* 0x000fe200000e0000 */
[----:B------:R-:W-:Y:S01]  /*5050*/  UIADD3.X UR25, URZ, UR21, URZ, UP1, !UPT ;  /* 0x000000153f197290 */ /* 0x000fe20008ffe43f */
[----:B------:R-:W-:Y:S01]  /*5060*/  ISETP.GT.AND P2, PT, R14, 0x1, PT ;  /* 0x000000010e00780c */ /* 0x000fe20003f44270 */
[----:B------:R-:W-:Y:S01]  /*5070*/  UMOV UR19, 0x30000 ;  /* 0x0003000000137882 */ /* 0x000fe20000000000 */
[----:B------:R-:W-:Y:S01]  /*5080*/  UMOV UR16, 0x0 ;  /* 0x0000000000107882 */ /* 0x000fe20000000000 */
[----:B------:R-:W-:Y:S01]  /*5090*/  UMOV UR17, 0x10000000 ;  /* 0x1000000000117882 */ /* 0x000fe20000000000 */
[----:B------:R-:W-:Y:S01]  /*50a0*/  ISETP.NE.AND P1, PT, R4, 0x4, PT ;  /* 0x000000040400780c */ /* 0x000fe20003f25270 */
[----:B------:R-:W-:-:S03]  /*50b0*/  VIADD R13, R13, 0x20 ;  /* 0x000000200d0d7836 */ /* 0x000fc60000000000 */
[----:B------:R-:W-:Y:S01]  /*50c0*/  SEL R3, RZ, 0x1, P1 ;  /* 0x00000001ff037807 */ /* 0x000fe20000800000 */
[----:B------:R-:W-:Y:S01]  /*50d0*/  UIADD3 UR7, UR7, 0x180, URZ ;  /* 0x0000018007077890 */ /* 0x000fe2000fffe03f */
[----:B------:R-:W-:Y:S01]  /*50e0*/  SEL R4, R4, RZ, P1 ;  /* 0x000000ff04047207 */ /* 0x000fe20000800000 */
[----:B------:R-:W-:Y:S01]  /*50f0*/  UIADD3 UR13, UR8, 0x4180, URZ ;  /* 0x00004180080d7890 */ /* 0x000fe2000fffe03f */
[----:B------:R-:W-:-:S04]  /*5100*/  LOP3.LUT R2, R2, R3, RZ, 0x3c, !PT ;  /* 0x0000000302027212 */ /* 0x000fc800078e3cff */
[----:B------:R-:W-:Y:S02]  /*5110*/  UMOV UR8, UR7 ;  /* 0x0000000700087c82 */ /* 0x000fe40008000000 */
[----:B------:R0:W-:Y:S02]  /*5120*/  UTMALDG.3D.MULTICAST [UR8], [UR14], UR19, desc[UR16] ;  /* 0x000010080e0073b4 */ /* 0x0001e40008011813 */
[----:B0-----:R-:W-:Y:S01]  /*5130*/  UMOV UR8, UR13 ;  /* 0x0000000d00087c82 */ /* 0x001fe20008000000 */
[----:B------:R-:W-:Y:S02]  /*5140*/  UMOV UR11, UR18 ;  /* 0x00000012000b7c82 */ /* 0x000fe40008000000 */
[----:B------:R0:W-:Y:S02]  /*5150*/  UTMALDG.3D [UR8], [UR24], desc[UR16] ;  /* 0x00001008180075b4 */ /* 0x0001e40008011000 */
[----:B0-----:R-:W-:Y:S05]  /*5160*/  @P2 BRA `(.L_x_109) ;  /* 0xfffffffc00342947 */ /* 0x001fea000383ffff */
.L_x_105:
[----:B------:R-:W-:Y:S05]  /*5170*/  BSYNC B1 ;  /* 0x0000000000017941 */ /* 0x000fea0003800000 */
.L_x_104:
[----:B------:R-:W-:Y:S01]  /*5180*/  LOP3.LUT P4, RZ, R10, 0xff, RZ, 0xc0, !PT ;  /* 0x000000ff0aff7812 */ /* 0x000fe2000788c0ff */
[----:B------:R-:W-:Y:S01]  /*5190*/  VIADD R0, R0, UR39 ;  /* 0x0000002700007c36 */ /* 0x000fe20008000000 */
[----:B------:R-:W-:Y:S01]  /*51a0*/  ULDC.64 UR8, c[0x0][0x650] ;  /* 0x0001940000087ab9 */ /* 0x000fe20000000a00 */
[----:B------:R-:W-:Y:S01]  /*51b0*/  IMAD.U32 R3, RZ, RZ, UR39 ;  /* 0x00000027ff037e24 */ /* 0x000fe2000f8e00ff */
[----:B------:R-:W-:Y:S01]  /*51c0*/  BSSY B1, `(.L_x_110) ;  /* 0x000006f000017945 */ /* 0x000fe20003800000 */
[----:B------:R-:W-:Y:S01]  /*51d0*/  IMAD.MOV.U32 R18, RZ, RZ, -0x1 ;  /* 0xffffffffff127424 */ /* 0x000fe200078e00ff */
[----:B------:R-:W-:Y:S01]  /*51e0*/  SHF.R.U32.HI R2, RZ, 0x2, R0 ;  /* 0x00000002ff027819 */ /* 0x000fe20000011600 */
[----:B------:R-:W-:Y:S01]  /*51f0*/  IMAD.MOV.U32 R19, RZ, RZ, -0x1 ;  /* 0xffffffffff137424 */ /* 0x000fe200078e00ff */
[----:B------:R-:W-:Y:S02]  /*5200*/  ISETP.GT.U32.AND P1, PT, R0, 0x3, PT ;  /* 0x000000030000780c */ /* 0x000fe40003f24070 */
[----:B------:R-:W-:-:S02]  /*5210*/  LOP3.LUT R2, R2, 0x1, RZ, 0xc0, !PT ;  /* 0x0000000102027812 */ /* 0x000fc400078ec0ff */
[C---:B------:R-:W-:Y:S01]  /*5220*/  ISETP.LT.U32.AND P1, PT, R3.reuse, 0x4, P1 ;  /* 0x000000040300780c */ /* 0x040fe20000f21070 */
[----:B------:R-:W0:Y:S01]  /*5230*/  @P4 S2R R9, SR_CgaCtaId ;  /* 0x0000000000094919 */ /* 0x000e220000008800 */
[----:B------:R-:W-:Y:S02]  /*5240*/  @P4 MOV R4, 0x400 ;  /* 0x0000040000044802 */ /* 0x000fe40000000f00 */
[----:B------:R-:W-:Y:S02]  /*5250*/  ISETP.NE.U32.AND P2, PT, R2, 0x1, PT ;  /* 0x000000010200780c */ /* 0x000fe40003f45070 */
[----:B------:R-:W-:Y:S02]  /*5260*/  LOP3.LUT R0, R0, 0x3, RZ, 0xc0, !PT ;  /* 0x0000000300007812 */ /* 0x000fe400078ec0ff */
[----:B------:R-:W-:Y:S02]  /*5270*/  ISETP.GT.U32.AND P2, PT, R3, 0x3, !P2 ;  /* 0x000000030300780c */ /* 0x000fe40005744070 */
[----:B------:R-:W-:-:S02]  /*5280*/  SEL R3, RZ, 0x1, !P1 ;  /* 0x00000001ff037807 */ /* 0x000fc40004800000 */
[----:B------:R-:W-:Y:S02]  /*5290*/  SEL R2, RZ, 0x1, !P2 ;  /* 0x00000001ff027807 */ /* 0x000fe40005000000 */
[----:B------:R-:W-:Y:S02]  /*52a0*/  PRMT R10, RZ, 0x7610, R10 ;  /* 0x00007610ff0a7816 */ /* 0x000fe4000000000a */
[--C-:B------:R-:W-:Y:S01]  /*52b0*/  LOP3.LUT R8, R2, R8, R3.reuse, 0x96, !PT ;  /* 0x0000000802087212 */ /* 0x100fe200078e9603 */
[----:B------:R-:W-:Y:S01]  /*52c0*/  IMAD.MOV.U32 R2, RZ, RZ, -0x1 ;  /* 0xffffffffff027424 */ /* 0x000fe200078e00ff */
[----:B------:R-:W-:Y:S02]  /*52d0*/  PRMT R3, RZ, 0x7610, R3 ;  /* 0x00007610ff037816 */ /* 0x000fe40000000003 */
[----:B0-----:R-:W-:-:S04]  /*52e0*/  @P4 LEA R4, R9, R4, 0x18 ;  /* 0x0000000409044211 */ /* 0x001fc800078ec0ff */
[----:B------:R0:W-:Y:S01]  /*52f0*/  @P4 SYNCS.ARRIVE.TRANS64.A1T0 RZ, [R4+URZ+0x78], RZ ;  /* 0x000078ff04ff49a7 */ /* 0x0001e2000810003f */
[----:B------:R-:W-:-:S04]  /*5300*/  IADD3 R16, P4, R16, UR50, RZ ;  /* 0x0000003210107c10 */ /* 0x000fc8000ff9e0ff */
[----:B------:R-:W-:Y:S02]  /*5310*/  IADD3.X R17, R17, UR37, RZ, P4, !PT ;  /* 0x0000002511117c10 */ /* 0x000fe4000a7fe4ff */
[----:B------:R-:W-:-:S04]  /*5320*/  ISETP.GE.U32.AND P4, PT, R16, UR8, PT ;  /* 0x0000000810007c0c */ /* 0x000fc8000bf86070 */
[----:B------:R-:W-:-:S13]  /*5330*/  ISETP.GE.U32.AND.EX P1, PT, R17, UR9, PT, P4 ;  /* 0x0000000911007c0c */ /* 0x000fda000bf26140 */
[----:B0-----:R-:W-:Y:S05]  /*5340*/  @P1 BRA `(.L_x_111) ;  /* 0x0000000400581947 */ /* 0x001fea0003800000 */
[----:B------:R-:W0:Y:S01]  /*5350*/  S2UR UR7, SR_CTAID.X ;  /* 0x00000000000779c3 */ /* 0x000e220000002500 */
[----:B------:R-:W-:Y:S01]  /*5360*/  ULDC.64 UR8, c[0x0][0x628] ;  /* 0x00018a0000087ab9 */ /* 0x000fe20000000a00 */
[----:B------:R-:W-:Y:S01]  /*5370*/  ULDC UR10, c[0x0][0x150] ;  /* 0x00005400000a7ab9 */ /* 0x000fe20000000800 */
[----:B------:R-:W-:Y:S01]  /*5380*/  ISETP.NE.U32.AND P1, PT, RZ, UR8, PT ;  /* 0x00000008ff007c0c */ /* 0x000fe2000bf25070 */
[----:B------:R-:W-:Y:S01]  /*5390*/  ULDC UR11, c[0x0][0x630] ;  /* 0x00018c00000b7ab9 */ /* 0x000fe20000000800 */
[----:B------:R-:W-:Y:S01]  /*53a0*/  ULDC UR13, c[0x0][0x154] ;  /* 0x00005500000d7ab9 */ /* 0x000fe20000000800 */
[----:B------:R-:W-:Y:S01]  /*53b0*/  IMAD.MOV.U32 R2, RZ, RZ, R16 ;  /* 0x000000ffff027224 */ /* 0x000fe200078e0010 */
[----:B------:R-:W-:Y:S01]  /*53c0*/  ISETP.NE.AND.EX P1, PT, RZ, UR9, PT, P1 ;  /* 0x00000009ff007c0c */ /* 0x000fe2000bf25310 */
[----:B------:R-:W1:Y:S01]  /*53d0*/  S2UR UR12, SR_CTAID.Y ;  /* 0x00000000000c79c3 */ /* 0x000e620000002600 */
[----:B0-----:R-:W-:-:S05]  /*53e0*/  I2FP.F32.U32 R3, UR7 ;  /* 0x0000000700037c45 */ /* 0x001fca0008201000 */
[----:B------:R-:W-:Y:S01]  /*53f0*/  FMUL R12, R3, UR10 ;  /* 0x0000000a030c7c20 */ /* 0x000fe20008400000 */
[----:B------:R-:W-:-:S05]  /*5400*/  IMAD.MOV.U32 R3, RZ, RZ, R17 ;  /* 0x000000ffff037224 */ /* 0x000fca00078e0011 */
[----:B------:R-:W-:Y:S05]  /*5410*/  @!P1 BRA `(.L_x_112) ;  /* 0x0000000000289947 */ /* 0x000fea0003800000 */
[----:B------:R-:W-:Y:S02]  /*5420*/  ULDC UR10, c[0x0][0x634] ;  /* 0x00018d00000a7ab9 */ /* 0x000fe40000000800 */
[----:B------:R-:W-:-:S05]  /*5430*/  IADD3 R7, P1, R16, UR10, RZ ;  /* 0x0000000a10077c10 */ /* 0x000fca000ff3e0ff */
[----:B------:R-:W-:-:S04]  /*5440*/  IMAD.X R11, RZ, RZ, R17, P1 ;  /* 0x000000ffff0b7224 */ /* 0x000fc800008e0611 */
[----:B------:R-:W-:-:S04]  /*5450*/  IMAD.WIDE.U32 R4, R11, UR8, RZ ;  /* 0x000000080b047c25 */ /* 0x000fc8000f8e00ff */
[----:B------:R-:W-:-:S04]  /*5460*/  IMAD.WIDE.U32 R4, P1, R7, UR9, R4 ;  /* 0x0000000907047c25 */ /* 0x000fc8000f820004 */
[----:B------:R-:W-:-:S04]  /*5470*/  IMAD.WIDE.U32 R6, R7, UR8, RZ ;  /* 0x0000000807067c25 */ /* 0x000fc8000f8e00ff */
[----:B------:R-:W-:Y:S01]  /*5480*/  IMAD.X R3, RZ, RZ, RZ, P1 ;  /* 0x000000ffff037224 */ /* 0x000fe200008e06ff */
[----:B------:R-:W-:Y:S01]  /*5490*/  IADD3 RZ, P1, R7, R4, RZ ;  /* 0x0000000407ff7210 */ /* 0x000fe20007f3e0ff */
[----:B------:R-:W-:-:S04]  /*54a0*/  IMAD.MOV.U32 R2, RZ, RZ, R5 ;  /* 0x000000ffff027224 */ /* 0x000fc800078e0005 */
[----:B------:R-:W-:-:S08]  /*54b0*/  IMAD.WIDE.U32.X R2, R11, UR9, R2, P1 ;  /* 0x000000090b027c25 */ /* 0x000fd000088e0402 */
.L_x_112:
[--C-:B------:R-:W-:Y:S01]  /*54c0*/  SHF.R.U64 R19, R2, UR11, R3.reuse ;  /* 0x0000000b02137c19 */ /* 0x100fe20008001203 */
[----:B------:R-:W0:Y:S01]  /*54d0*/  F2I.U32.TRUNC.NTZ R12, R12 ;  /* 0x0000000c000c7305 */ /* 0x000e22000020f000 */
[----:B------:R-:W-:Y:S01]  /*54e0*/  SHF.R.U32.HI R2, RZ, UR11, R3 ;  /* 0x0000000bff027c19 */ /* 0x000fe20008011603 */
[----:B------:R-:W-:Y:S01]  /*54f0*/  ULDC.64 UR8, c[0x0][0x620] ;  /* 0x0001880000087ab9 */ /* 0x000fe20000000a00 */
[----:B------:R-:W-:Y:S01]  /*5500*/  IADD3 R5, P1, RZ, -R19, RZ ;  /* 0x80000013ff057210 */ /* 0x000fe20007f3e0ff */
[----:B------:R-:W-:Y:S01]  /*5510*/  ULDC.64 UR14, c[0x0][0x640] ;  /* 0x00019000000e7ab9 */ /* 0x000fe20000000a00 */
[----:B-1----:R-:W-:Y:S01]  /*5520*/  I2FP.F32.U32 R4, UR12 ;  /* 0x0000000c00047c45 */ /* 0x002fe20008201000 */
[----:B------:R-:W1:Y:S01]  /*5530*/  LDC R11, c[0x0][0x610] ;  /* 0x00018400ff0b7b82 */ /* 0x000e620000000800 */
[----:B------:R-:W-:Y:S01]  /*5540*/  ULDC UR11, c[0x0][0x658] ;  /* 0x00019600000b7ab9 */ /* 0x000fe20000000800 */
[----:B------:R-:W-:Y:S01]  /*5550*/  IMAD.X R2, RZ, RZ, ~R2, P1 ;  /* 0x000000ffff027224 */ /* 0x000fe200008e0e02 */
[----:B------:R-:W-:Y:S01]  /*5560*/  ISETP.NE.U32.AND P1, PT, RZ, UR14, PT ;  /* 0x0000000eff007c0c */ /* 0x000fe2000bf25070 */
[----:B------:R-:W-:Y:S01]  /*5570*/  FMUL R6, R4, UR13 ;  /* 0x0000000d04067c20 */ /* 0x000fe20008400000 */
[----:B------:R-:W-:Y:S01]  /*5580*/  ULDC UR13, c[0x0][0x648] ;  /* 0x00019200000d7ab9 */ /* 0x000fe20000000800 */
[----:B------:R-:W-:Y:S01]  /*5590*/  IMAD R4, R2, UR8, RZ ;  /* 0x0000000802047c24 */ /* 0x000fe2000f8e02ff */
[----:B------:R-:W-:Y:S01]  /*55a0*/  ISETP.NE.AND.EX P1, PT, RZ, UR15, PT, P1 ;  /* 0x0000000fff007c0c */ /* 0x000fe2000bf25310 */
[C---:B------:R-:W-:Y:S01]  /*55b0*/  IMAD.WIDE.U32 R2, R5.reuse, UR8, R16 ;  /* 0x0000000805027c25 */ /* 0x040fe2000f8e0010 */
[----:B0-----:R-:W-:Y:S01]  /*55c0*/  R2UR UR8, R12 ;  /* 0x000000000c0872ca */ /* 0x001fe200000e0000 */
[----:B------:R-:W0:Y:S02]  /*55d0*/  F2I.U32.TRUNC.NTZ R6, R6 ;  /* 0x0000000600067305 */ /* 0x000e24000020f000 */
[----:B------:R-:W-:Y:S01]  /*55e0*/  IMAD R5, R5, UR9, R4 ;  /* 0x0000000905057c24 */ /* 0x000fe2000f8e0204 */
[----:B------:R-:W-:-:S03]  /*55f0*/  ULDC UR9, c[0x0][0x618] ;  /* 0x0001860000097ab9 */ /* 0x000fc60000000800 */
[----:B------:R-:W-:-:S05]  /*5600*/  IMAD.IADD R3, R3, 0x1, R5 ;  /* 0x0000000103037824 */ /* 0x000fca00078e0205 */
[--C-:B------:R-:W-:Y:S02]  /*5610*/  SHF.R.U64 R12, R2, UR9, R3.reuse ;  /* 0x00000009020c7c19 */ /* 0x100fe40008001203 */
[----:B------:R-:W-:Y:S01]  /*5620*/  SHF.R.U32.HI R3, RZ, UR9, R3 ;  /* 0x00000009ff037c19 */ /* 0x000fe20008011603 */
[----:B------:R-:W-:Y:S01]  /*5630*/  ULDC UR9, c[0x0][0x608] ;  /* 0x0001820000097ab9 */ /* 0x000fe20000000800 */
[----:B0-----:R-:W-:Y:S02]  /*5640*/  R2UR UR10, R6 ;  /* 0x00000000060a72ca */ /* 0x001fe400000e0000 */
[--C-:B------:R-:W-:Y:S02]  /*5650*/  SHF.R.U64 R14, R12, UR9, R3.reuse ;  /* 0x000000090c0e7c19 */ /* 0x100fe40008001203 */
[----:B------:R-:W-:Y:S01]  /*5660*/  SHF.R.U32.HI R3, RZ, UR9, R3 ;  /* 0x00000009ff037c19 */ /* 0x000fe20008011603 */
[----:B------:R-:W-:-:S03]  /*5670*/  UIADD3 UR9, -UR8, URZ, URZ ;  /* 0x0000003f08097290 */ /* 0x000fc6000fffe13f */
[--C-:B------:R-:W-:Y:S01]  /*5680*/  SHF.R.U64 R18, R14, UR11, R3.reuse ;  /* 0x0000000b0e127c19 */ /* 0x100fe20008001203 */
[----:B------:R-:W-:Y:S01]  /*5690*/  ULDC UR8, c[0x0][0x144] ;  /* 0x0000510000087ab9 */ /* 0x000fe20000000800 */
[----:B------:R-:W-:-:S03]  /*56a0*/  SHF.R.U32.HI R3, RZ, UR11, R3 ;  /* 0x0000000bff037c19 */ /* 0x000fc60008011603 */
[----:B------:R-:W-:Y:S01]  /*56b0*/  IMAD.MOV.U32 R2, RZ, RZ, R18 ;  /* 0x000000ffff027224 */ /* 0x000fe200078e0012 */
[----:B------:R-:W-:Y:S06]  /*56c0*/  @!P1 BRA `(.L_x_113) ;  /* 0x0000000000289947 */ /* 0x000fec0003800000 */
        /* <DEDUP_REMOVED lines=10> */
.L_x_113:
[----:B------:R-:W-:Y:S01]  /*5770*/  UISETP.NE.AND UP0, UPT, UR38, URZ, UPT ;  /* 0x0000003f2600728c */ /* 0x000fe2000bf05270 */
[----:B------:R-:W-:Y:S01]  /*5780*/  SHF.R.U64 R3, R2, UR13, R3 ;  /* 0x0000000d02037c19 */ /* 0x000fe20008001203 */
[----:B------:R-:W-:Y:S01]  /*5790*/  UIADD3 UR10, -UR10, URZ, URZ ;  /* 0x0000003f0a0a7290 */ /* 0x000fe2000fffe13f */
[----:B------:R-:W-:Y:S01]  /*57a0*/  LOP3.LUT R2, R14, UR6, RZ, 0xc0, !PT ;  /* 0x000000060e027c12 */ /* 0x000fe2000f8ec0ff */
[----:B------:R-:W-:Y:S02]  /*57b0*/  UIMAD UR7, UR8, UR9, UR7 ;  /* 0x00000009080772a4 */ /* 0x000fe4000f8e0207 */
[----:B------:R-:W-:Y:S01]  /*57c0*/  IMAD.MOV R5, RZ, RZ, -R3 ;  /* 0x000000ffff057224 */ /* 0x000fe200078e0a03 */
[----:B------:R-:W-:Y:S01]  /*57d0*/  ULDC UR8, c[0x0][0x148] ;  /* 0x0000520000087ab9 */ /* 0x000fe20000000800 */
[----:B------:R-:W-:Y:S01]  /*57e0*/  IMAD R4, R3, UR5, R2 ;  /* 0x0000000503047c24 */ /* 0x000fe2000f8e0202 */
[----:B------:R-:W-:Y:S02]  /*57f0*/  LOP3.LUT R3, R12, UR4, RZ, 0xc0, !PT ;  /* 0x000000040c037c12 */ /* 0x000fe4000f8ec0ff */
[----:B------:R-:W-:Y:S01]  /*5800*/  @UP0 UIMAD UR7, UR8, UR10, UR12 ;  /* 0x0000000a080702a4 */ /* 0x000fe2000f8e020c */
[----:B------:R-:W-:-:S02]  /*5810*/  PLOP3.LUT P1, PT, PT, PT, UP0, 0x80, 0x0 ;  /* 0x000000000000781c */ /* 0x000fc40003f2f008 */
[----:B------:R-:W-:Y:S02]  /*5820*/  ULDC UR8, c[0x0][0x638] ;  /* 0x00018e0000087ab9 */ /* 0x000fe40000000800 */
[----:B------:R-:W-:Y:S02]  /*5830*/  IMAD R2, R5, UR8, R18 ;  /* 0x0000000805027c24 */ /* 0x000fe4000f8e0212 */
[----:B-1----:R-:W-:Y:S01]  /*5840*/  IMAD R11, R4, R11, UR7 ;  /* 0x00000007040b7e24 */ /* 0x002fe2000f8e020b */
[----:B------:R-:W-:Y:S01]  /*5850*/  ULDC UR7, c[0x0][0x600] ;  /* 0x0001800000077ab9 */ /* 0x000fe20000000800 */
[----:B------:R-:W-:Y:S02]  /*5860*/  IMAD.MOV.U32 R4, RZ, RZ, 0x1 ;  /* 0x00000001ff047424 */ /* 0x000fe400078e00ff */
[----:B------:R-:W-:-:S03]  /*5870*/  IMAD R18, R2, UR7, R3 ;  /* 0x0000000702127c24 */ /* 0x000fc6000f8e0203 */
[----:B------:R-:W-:Y:S02]  /*5880*/  PRMT R3, R4, 0x7610, R3 ;  /* 0x0000761004037816 */ /* 0x000fe40000000003 */
[----:B------:R-:W-:Y:S02]  /*5890*/  SEL R2, R18, R11, !P1 ;  /* 0x0000000b12027207 */ /* 0x000fe40004800000 */
[----:B------:R-:W-:-:S07]  /*58a0*/  SEL R18, R11, R18, !P1 ;  /* 0x000000120b127207 */ /* 0x000fce0004800000 */
.L_x_111:
[----:B------:R-:W-:Y:S05]  /*58b0*/  BSYNC B1 ;  /* 0x0000000000017941 */ /* 0x000fea0003800000 */
.L_x_110:
[----:B------:R-:W-:-:S13]  /*58c0*/  LOP3.LUT P1, RZ, R3, 0xff, RZ, 0xc0, !PT ;  /* 0x000000ff03ff7812 */ /* 0x000fda000782c0ff */
[----:B------:R-:W-:Y:S05]  /*58d0*/  @P1 BRA `(.L_x_114) ;  /* 0xfffffff400201947 */ /* 0x000fea000383ffff */
[----:B------:R-:W-:Y:S05]  /*58e0*/  BSYNC B0 ;  /* 0x0000000000007941 */ /* 0x000fea0003800000 */
.L_x_102:
[----:B------:R-:W-:-:S03]  /*58f0*/  UMOV UR7, 0xffffffff ;  /* 0xffffffff00077882 */ /* 0x000fc60000000000 */
[----:B------:R-:W-:Y:S05]  /*5900*/  BRA.DIV UR7, `(.L_x_115) ;  /* 0x0000000607447947 */ /* 0x000fea000b800000 */
[----:B------:R-:W-:-:S13]  /*5910*/  ELECT P6, URZ, PT ;  /* 0x00000000003f782f */ /* 0x000fda00038c0000 */
.L_x_131:
[----:B------:R-:W-:Y:S04]  /*5920*/  BSSY B0, `(.L_x_116) ;  /* 0x000002c000007945 */ /* 0x000fe80003800000 */
[----:B------:R-:W-:Y:S05]  /*5930*/  @!P6 BRA `(.L_x_117) ;  /* 0x0000000000a8e947 */ /* 0x000fea0003800000 */
[----:B------:R-:W-:-:S04]  /*5940*/  ULOP3.LUT UR7, UR36, 0x2, URZ, 0xfc, !UPT ;  /* 0x0000000224077892 */ /* 0x000fc8000f8efc3f */
[----:B------:R-:W-:-:S06]  /*5950*/  UISETP.NE.AND UP0, UPT, UR7, 0x3, UPT ;  /* 0x000000030700788c */ /* 0x000fcc000bf05270 */
[----:B------:R-:W-:-:S13]  /*5960*/  PLOP3.LUT P0, PT, PT, PT, UP0, 0x80, 0x0 ;  /* 0x000000000000781c */ /* 0x000fda0003f0f008 */
[----:B------:R-:W-:Y:S05]  /*5970*/  @!P0 BRA `(.L_x_118) ;  /* 0x0000000000048947 */ /* 0x000fea0003800000 */
[----:B------:R-:W-:Y:S01]  /*5980*/  BPT.TRAP 0x1 ;  /* 0x000000040000795c */ /* 0x000fe20000300000 */
.L_x_118:
[----:B------:R-:W0:Y:S01]  /*5990*/  S2R R3, SR_CgaCtaId ;  /* 0x0000000000037919 */ /* 0x000e220000008800 */
[----:B------:R-:W-:-:S04]  /*59a0*/  MOV R2, 0x400 ;  /* 0x0000040000027802 */ /* 0x000fc80000000f00 */
[----:B0-----:R-:W-:Y:S02]  /*59b0*/  LEA R3, R3, R2, 0x18 ;  /* 0x0000000203037211 */ /* 0x001fe400078ec0ff */
[----:B------:R-:W-:-:S03]  /*59c0*/  SHF.L.U32 R2, R8, 0x1f, RZ ;  /* 0x0000001f08027819 */ /* 0x000fc600000006ff */
[----:B------:R-:W-:-:S04]  /*59d0*/  VIADD R3, R3, 0x20 ;  /* 0x0000002003037836 */ /* 0x000fc80000000000 */
[C---:B------:R-:W-:Y:S02]  /*59e0*/  IMAD R7, R0.reuse, 0x8, R3 ;  /* 0x0000000800077824 */ /* 0x040fe400078e0203 */
[----:B------:R-:W-:Y:S02]  /*59f0*/  VIADD R0, R0, 0x1 ;  /* 0x0000000100007836 */ /* 0x000fe40000000000 */
[----:B------:R-:W0:Y:S03]  /*5a00*/  SYNCS.PHASECHK.TRANS64.TRYWAIT P0, [R7+URZ], R2 ;  /* 0x00000002070075a7 */ /* 0x000e26000800017f */
[----:B------:R-:W-:-:S04]  /*5a10*/  ISETP.NE.AND P1, PT, R0, 0x4, PT ;  /* 0x000000040000780c */ /* 0x000fc80003f25270 */
[----:B------:R-:W-:Y:S02]  /*5a20*/  SEL R5, RZ, 0x1, P1 ;  /* 0x00000001ff057807 */ /* 0x000fe40000800000 */
[----:B------:R-:W-:Y:S02]  /*5a30*/  SEL R0, R0, RZ, P1 ;  /* 0x000000ff00007207 */ /* 0x000fe40000800000 */
[----:B------:R-:W-:-:S03]  /*5a40*/  LOP3.LUT R5, R8, R5, RZ, 0x3c, !PT ;  /* 0x0000000508057212 */ /* 0x000fc600078e3cff */
[----:B------:R-:W-:Y:S01]  /*5a50*/  IMAD R9, R0, 0x8, R3 ;  /* 0x0000000800097824 */ /* 0x000fe200078e0203 */
[----:B------:R-:W-:Y:S01]  /*5a60*/  SHF.L.U32 R4, R5, 0x1f, RZ ;  /* 0x0000001f05047819 */ /* 0x000fe200000006ff */
[----:B0-----:R-:W-:Y:S06]  /*5a70*/  @!P0 BRA `(.L_x_119) ;  /* 0x0000000400088947 */ /* 0x001fec0003800000 */
.L_x_132:
[----:B------:R-:W1:Y:S01]  /*5a80*/  SYNCS.PHASECHK.TRANS64.TRYWAIT P0, [R9+URZ], R4 ;  /* 0x00000004090075a7 */ /* 0x000e62000800017f */
[----:B------:R-:W-:-:S05]  /*5a90*/  VIADD R0, R0, 0x1 ;  /* 0x0000000100007836 */ /* 0x000fca0000000000 */
[----:B------:R-:W-:-:S04]  /*5aa0*/  ISETP.NE.AND P1, PT, R0, 0x4, PT ;  /* 0x000000040000780c */ /* 0x000fc80003f25270 */
[----:B0-----:R-:W-:Y:S02]  /*5ab0*/  SEL R2, RZ, 0x1, P1 ;  /* 0x00000001ff027807 */ /* 0x001fe40000800000 */
[----:B------:R-:W-:Y:S02]  /*5ac0*/  SEL R0, R0, RZ, P1 ;  /* 0x000000ff00007207 */ /* 0x000fe40000800000 */
[----:B------:R-:W-:-:S03]  /*5ad0*/  LOP3.LUT R7, R5, R2, RZ, 0x3c, !PT ;  /* 0x0000000205077212 */ /* 0x000fc600078e3cff */
[----:B------:R-:W-:Y:S01]  /*5ae0*/  IMAD R6, R0, 0x8, R3 ;  /* 0x0000000800067824 */ /* 0x000fe200078e0203 */
[----:B------:R-:W-:Y:S01]  /*5af0*/  SHF.L.U32 R5, R7, 0x1f, RZ ;  /* 0x0000001f07057819 */ /* 0x000fe200000006ff */
[----:B-1----:R-:W-:Y:S06]  /*5b00*/  @!P0 BRA `(.L_x_120) ;  /* 0x0000000000f88947 */ /* 0x002fec0003800000 */
.L_x_133:
[----:B------:R-:W1:Y:S01]  /*5b10*/  SYNCS.PHASECHK.TRANS64.TRYWAIT P0, [R6+URZ], R5 ;  /* 0x00000005060075a7 */ /* 0x000e62000800017f */
[----:B------:R-:W-:-:S05]  /*5b20*/  VIADD R0, R0, 0x1 ;  /* 0x0000000100007836 */ /* 0x000fca0000000000 */
[----:B------:R-:W-:-:S04]  /*5b30*/  ISETP.NE.AND P1, PT, R0, 0x4, PT ;  /* 0x000000040000780c */ /* 0x000fc80003f25270 */
[----:B------:R-:W-:Y:S02]  /*5b40*/  SEL R2, RZ, 0x1, P1 ;  /* 0x00000001ff027807 */ /* 0x000fe40000800000 */
[----:B------:R-:W-:Y:S02]  /*5b50*/  SEL R0, R0, RZ, P1 ;  /* 0x000000ff00007207 */ /* 0x000fe40000800000 */
[----:B------:R-:W-:Y:S01]  /*5b60*/  LOP3.LUT R2, R7, R2, RZ, 0x3c, !PT ;  /* 0x0000000207027212 */ /* 0x000fe200078e3cff */
[----:B-1----:R-:W-:Y:S06]  /*5b70*/  @!P0 BRA `(.L_x_121) ;  /* 0x0000000000f08947 */ /* 0x002fec0003800000 */
.L_x_134:
[----:B------:R-:W-:Y:S01]  /*5b80*/  IMAD R3, R0, 0x8, R3 ;  /* 0x0000000800037824 */ /* 0x000fe200078e0203 */
[----:B------:R-:W-:-:S07]  /*5b90*/  SHF.L.U32 R0, R2, 0x1f, RZ ;  /* 0x0000001f02007819 */ /* 0x000fce00000006ff */
.L_x_122:
[----:B---3--:R3:W4:Y:S02]  /*5ba0*/  SYNCS.PHASECHK.TRANS64.TRYWAIT P0, [R3+URZ], R0 ;  /* 0x00000000030075a7 */ /* 0x008724000800017f */
[----:B----4-:R-:W-:Y:S05]  /*5bb0*/  @!P0 NANOSLEEP.SYNCS 0x989680 ;  /* 0x009896800000895d */ /* 0x010fea0003900000 */
[----:B------:R-:W4:Y:S02]  /*5bc0*/  @!P0 SYNCS.PHASECHK.TRANS64 P0, [R3+URZ], R0 ;  /* 0x00000000030085a7 */ /* 0x000f24000800007f */
[----:B----4-:R-:W-:Y:S05]  /*5bd0*/  @!P0 BRA `(.L_x_122) ;  /* 0xfffffffc00f08947 */ /* 0x010fea000383ffff */
.L_x_117:
[----:B------:R-:W-:Y:S05]  /*5be0*/  BSYNC B0 ;  /* 0x0000000000007941 */ /* 0x000fea0003800000 */
.L_x_116:
[----:B------:R-:W-:Y:S05]  /*5bf0*/  EXIT ;  /* 0x000000000000794d */ /* 0x000fea0003800000 */
.L_x_18:
[----:B0-----:R0:W1:Y:S02]  /*5c00*/  SYNCS.PHASECHK.TRANS64.TRYWAIT P0, [R62+URZ], R3 ;  /* 0x000000033e0075a7 */ /* 0x001064000800017f */
[----:B-1----:R-:W-:Y:S05]  /*5c10*/  @!P0 NANOSLEEP.SYNCS 0x989680 ;  /* 0x009896800000895d */ /* 0x002fea0003900000 */
[----:B------:R-:W1:Y:S02]  /*5c20*/  @!P0 SYNCS.PHASECHK.TRANS64 P0, [R62+URZ], R3 ;  /* 0x000000033e0085a7 */ /* 0x000e64000800007f */
[----:B-1----:R-:W-:Y:S05]  /*5c30*/  @!P0 BRA `(.L_x_18) ;  /* 0xfffffffc00f08947 */ /* 0x002fea000383ffff */
[----:B------:R-:W-:Y:S05]  /*5c40*/  BRA `(.L_x_123) ;  /* 0xffffffb800e87947 */ /* 0x000fea000383ffff */
.L_x_23:
[----:B-1----:R1:W2:Y:S02]  /*5c50*/  SYNCS.PHASECHK.TRANS64.TRYWAIT P1, [R3+URZ], R0 ;  /* 0x00000000030075a7 */ /* 0x0022a4000802017f */
[----:B--2---:R-:W-:Y:S05]  /*5c60*/  @!P1 NANOSLEEP.SYNCS 0x989680 ;  /* 0x009896800000995d */ /* 0x004fea0003900000 */
[----:B------:R-:W2:Y:S02]  /*5c70*/  @!P1 SYNCS.PHASECHK.TRANS64 P1, [R3+URZ], R0 ;  /* 0x00000000030095a7 */ /* 0x000ea4000802007f */
[----:B--2---:R-:W-:Y:S05]  /*5c80*/  @!P1 BRA `(.L_x_23) ;  /* 0xfffffffc00f09947 */ /* 0x004fea000383ffff */
[----:B------:R-:W-:Y:S05]  /*5c90*/  BRA `(.L_x_22) ;  /* 0xffffffbc00507947 */ /* 0x000fea000383ffff */
.L_x_28:
[----:B-1----:R-:W-:-:S04]  /*5ca0*/  IMAD.U32 R5, RZ, RZ, UR4 ;  /* 0x00000004ff057e24 */ /* 0x002fc8000f8e00ff */
[----:B------:R1:W2:Y:S03]  /*5cb0*/  SYNCS.PHASECHK.TRANS64.TRYWAIT P1, [R5+URZ], R4 ;  /* 0x00000004050075a7 */ /* 0x0002a6000802017f */
[----:B--2---:R-:W-:Y:S05]  /*5cc0*/  @!P1 NANOSLEEP.SYNCS 0x989680 ;  /* 0x009896800000995d */ /* 0x004fea0003900000 */
[----:B------:R-:W2:Y:S02]  /*5cd0*/  @!P1 SYNCS.PHASECHK.TRANS64 P1, [R5+URZ], R4 ;  /* 0x00000004050095a7 */ /* 0x000ea4000802007f */
[----:B--2---:R-:W-:Y:S05]  /*5ce0*/  @!P1 BRA `(.L_x_28) ;  /* 0xfffffffc00ec9947 */ /* 0x004fea000383ffff */
[----:B------:R-:W-:Y:S05]  /*5cf0*/  BRA `(.L_x_27) ;  /* 0xffffffbc00c87947 */ /* 0x000fea000383ffff */
.L_x_34:
[----:B0-----:R0:W1:Y:S02]  /*5d00*/  SYNCS.PHASECHK.TRANS64.TRYWAIT P0, [R62+URZ+0x10], R3 ;  /* 0x000010033e0075a7 */ /* 0x001064000800017f */
[----:B-1----:R-:W-:Y:S05]  /*5d10*/  @!P0 NANOSLEEP.SYNCS 0x989680 ;  /* 0x009896800000895d */ /* 0x002fea0003900000 */
[----:B------:R-:W1:Y:S02]  /*5d20*/  @!P0 SYNCS.PHASECHK.TRANS64 P0, [R62+URZ+0x10], R3 ;  /* 0x000010033e0085a7 */ /* 0x000e64000800007f */
[----:B-1----:R-:W-:Y:S05]  /*5d30*/  @!P0 BRA `(.L_x_34) ;  /* 0xfffffffc00f08947 */ /* 0x002fea000383ffff */
[----:B------:R-:W-:Y:S05]  /*5d40*/  BRA `(.L_x_124) ;  /* 0xffffffc000d87947 */ /* 0x000fea000383ffff */
.L_x_103:
[----:B------:R-:W-:Y:S01]  /*5d50*/  BSSY B1, `(.L_x_125) ;  /* 0x0000006000017945 */ /* 0x000fe20003800000 */
[----:B------:R-:W-:-:S07]  /*5d60*/  IMAD.MOV.U32 R15, RZ, RZ, -0x1 ;  /* 0xffffffffff0f7424 */ /* 0x000fce00078e00ff */
[----:B--2---:R-:W-:Y:S05]  /*5d70*/  WARPSYNC.COLLECTIVE R15, `(.L_x_126) ;  /* 0x000000000f0c7348 */ /* 0x004fea0003c00000 */
[----:B------:R-:W-:Y:S02]  /*5d80*/  ELECT P6, UR62, PT ;  /* 0x00000000003e782f */ /* 0x000fe400038c0000 */
[----:B------:R-:W-:Y:S01]  /*5d90*/  MOV R14, UR62 ;  /* 0x0000003e000e7c02 */ /* 0x000fe20008000f00 */
[----:B--2---:R-:W-:Y:S10]  /*5da0*/  ENDCOLLECTIVE ;  /* 0x000000000000791b */ /* 0x004ff40003800000 */
.L_x_126:
[----:B------:R-:W-:Y:S05]  /*5db0*/  BSYNC B1 ;  /* 0x0000000000017941 */ /* 0x000fea0003800000 */
.L_x_125:
[----:B------:R-:W-:Y:S05]  /*5dc0*/  BRA `(.L_x_127) ;  /* 0xffffffec00f07947 */ /* 0x000fea000383ffff */
.L_x_106:
[----:B0-----:R0:W1:Y:S02]  /*5dd0*/  SYNCS.PHASECHK.TRANS64.TRYWAIT P1, [R12+URZ+0x20], R3 ;  /* 0x000020030c0075a7 */ /* 0x001064000802017f */
[----:B-1----:R-:W-:Y:S05]  /*5de0*/  @!P1 NANOSLEEP.SYNCS 0x989680 ;  /* 0x009896800000995d */ /* 0x002fea0003900000 */
[----:B------:R-:W1:Y:S02]  /*5df0*/  @!P1 SYNCS.PHASECHK.TRANS64 P1, [R12+URZ+0x20], R3 ;  /* 0x000020030c0095a7 */ /* 0x000e64000802007f */
[----:B-1----:R-:W-:Y:S05]  /*5e00*/  @!P1 BRA `(.L_x_106) ;  /* 0xfffffffc00f09947 */ /* 0x002fea000383ffff */
[----:B------:R-:W-:Y:S05]  /*5e10*/  BRA `(.L_x_128) ;  /* 0xfffffff0002c7947 */ /* 0x000fea000383ffff */
.L_x_115:
[----:B------:R-:W-:Y:S01]  /*5e20*/  BSSY B0, `(.L_x_129) ;  /* 0x0000006000007945 */ /* 0x000fe20003800000 */
[----:B------:R-:W-:-:S07]  /*5e30*/  IMAD.MOV.U32 R15, RZ, RZ, -0x1 ;  /* 0xffffffffff0f7424 */ /* 0x000fce00078e00ff */
[----:B--2---:R-:W-:Y:S05]  /*5e40*/  WARPSYNC.COLLECTIVE R15, `(.L_x_130) ;  /* 0x000000000f0c7348 */ /* 0x004fea0003c00000 */
[----:B------:R-:W-:Y:S02]  /*5e50*/  ELECT P6, UR62, PT ;  /* 0x00000000003e782f */ /* 0x000fe400038c0000 */
[----:B------:R-:W-:Y:S01]  /*5e60*/  MOV R14, UR62 ;  /* 0x0000003e000e7c02 */ /* 0x000fe20008000f00 */
[----:B--2---:R-:W-:Y:S10]  /*5e70*/  ENDCOLLECTIVE ;  /* 0x000000000000791b */ /* 0x004ff40003800000 */
.L_x_130:
[----:B------:R-:W-:Y:S05]  /*5e80*/  BSYNC B0 ;  /* 0x0000000000007941 */ /* 0x000fea0003800000 */
.L_x_129:
[----:B------:R-:W-:Y:S05]  /*5e90*/  BRA `(.L_x_131) ;  /* 0xfffffff800a07947 */ /* 0x000fea000383ffff */
.L_x_119:
[----:B0-----:R0:W1:Y:S02]  /*5ea0*/  SYNCS.PHASECHK.TRANS64.TRYWAIT P0, [R7+URZ], R2 ;  /* 0x00000002070075a7 */ /* 0x001064000800017f */
[----:B-1----:R-:W-:Y:S05]  /*5eb0*/  @!P0 NANOSLEEP.SYNCS 0x989680 ;  /* 0x009896800000895d */ /* 0x002fea0003900000 */
[----:B------:R-:W1:Y:S02]  /*5ec0*/  @!P0 SYNCS.PHASECHK.TRANS64 P0, [R7+URZ], R2 ;  /* 0x00000002070085a7 */ /* 0x000e64000800007f */
[----:B-1----:R-:W-:Y:S05]  /*5ed0*/  @!P0 BRA `(.L_x_119) ;  /* 0xfffffffc00f08947 */ /* 0x002fea000383ffff */
[----:B------:R-:W-:Y:S05]  /*5ee0*/  BRA `(.L_x_132) ;  /* 0xfffffff800e47947 */ /* 0x000fea000383ffff */
.L_x_120:
[----:B0-----:R0:W1:Y:S02]  /*5ef0*/  SYNCS.PHASECHK.TRANS64.TRYWAIT P0, [R9+URZ], R4 ;  /* 0x00000004090075a7 */ /* 0x001064000800017f */
[----:B-1----:R-:W-:Y:S05]  /*5f00*/  @!P0 NANOSLEEP.SYNCS 0x989680 ;  /* 0x009896800000895d */ /* 0x002fea0003900000 */
[----:B------:R-:W1:Y:S02]  /*5f10*/  @!P0 SYNCS.PHASECHK.TRANS64 P0, [R9+URZ], R4 ;  /* 0x00000004090085a7 */ /* 0x000e64000800007f */
[----:B-1----:R-:W-:Y:S05]  /*5f20*/  @!P0 BRA `(.L_x_120) ;  /* 0xfffffffc00f08947 */ /* 0x002fea000383ffff */
[----:B------:R-:W-:Y:S05]  /*5f30*/  BRA `(.L_x_133) ;  /* 0xfffffff800f47947 */ /* 0x000fea000383ffff */
.L_x_121:
[----:B-1----:R1:W3:Y:S02]  /*5f40*/  SYNCS.PHASECHK.TRANS64.TRYWAIT P0, [R6+URZ], R5 ;  /* 0x00000005060075a7 */ /* 0x0022e4000800017f */
[----:B---3--:R-:W-:Y:S05]  /*5f50*/  @!P0 NANOSLEEP.SYNCS 0x989680 ;  /* 0x009896800000895d */ /* 0x008fea0003900000 */
[----:B------:R-:W3:Y:S02]  /*5f60*/  @!P0 SYNCS.PHASECHK.TRANS64 P0, [R6+URZ], R5 ;  /* 0x00000005060085a7 */ /* 0x000ee4000800007f */
[----:B---3--:R-:W-:Y:S05]  /*5f70*/  @!P0 BRA `(.L_x_121) ;  /* 0xfffffffc00f08947 */ /* 0x008fea000383ffff */
[----:B------:R-:W-:Y:S05]  /*5f80*/  BRA `(.L_x_134) ;  /* 0xfffffff800fc7947 */ /* 0x000fea000383ffff */
.L_x_135:
[----:B------:R-:W-:-:S00]  /*5f90*/  BRA `(.L_x_135) ;  /* 0xfffffffc00fc7947 */ /* 0x000fc0000383ffff */
[----:B------:R-:W-:-:S00]  /*5fa0*/  NOP ;  /* 0x0000000000007918 */ /* 0x000fc00000000000 */
        /* <DEDUP_REMOVED lines=13> */
.L_x_136:


//--------------------- .nv.global.init           --------------------------
	.section	.nv.global.init,"aw",@progbits
.nv.global.init:
	.type		$str$22,@object
	.size		$str$22,($str$23 - $str$22)
$str$22:
        /*0000*/ 	.byte	0x6b, 0x5f, 0x74, 0x69, 0x6c, 0x65, 0x5f, 0x63, 0x6f, 0x75, 0x6e, 0x74, 0x20, 0x3e, 0x3d, 0x20
        /*0010*/ 	.byte	0x31, 0x00
	.type		$str$23,@object
	.size		$str$23,(__unnamed_1 - $str$23)
$str$23:
        /*0012*/ 	.byte	0x2f, 0x74, 0x6d, 0x70, 0x2f, 0x63, 0x75, 0x74, 0x6c, 0x61, 0x73, 0x73, 0x5f, 0x73, 0x77, 0x65
        /*0022*/ 	.byte	0x65, 0x70, 0x5f, 0x73, 0x72, 0x63, 0x2f, 0x69, 0x6e, 0x63, 0x6c, 0x75, 0x64, 0x65, 0x2f, 0x63
        /*0032*/ 	.byte	0x75, 0x74, 0x6c, 0x61, 0x73, 0x73, 0x2f, 0x67, 0x65, 0x6d, 0x6d, 0x2f, 0x63, 0x6f, 0x6c, 0x6c
        /*0042*/ 	.byte	0x65, 0x63, 0x74, 0x69, 0x76, 0x65, 0x2f, 0x73, 0x6d, 0x39, 0x30, 0x5f, 0x6d, 0x6d, 0x61, 0x5f
        /*0052*/ 	.byte	0x74, 0x6d, 0x61, 0x5f, 0x67, 0x6d, 0x6d, 0x61, 0x5f, 0x73, 0x73, 0x5f, 0x77, 0x61, 0x72, 0x70
        /*0062*/ 	.byte	0x73, 0x70, 0x65, 0x63, 0x69, 0x61, 0x6c, 0x69, 0x7a, 0x65, 0x64, 0x2e, 0x68, 0x70, 0x70, 0x00
	.type		__unnamed_1,@object
	.size		__unnamed_1,(.L_0 - __unnamed_1)
__unnamed_1:
        /*0072*/ 	.byte	0x76, 0x6f, 0x69, 0x64, 0x20, 0x63, 0x75, 0x74, 0x6c, 0x61, 0x73, 0x73, 0x3a, 0x3a, 0x67, 0x65
        /* <DEDUP_REMOVED lines=179> */
        /*0bb2*/ 	.byte	0x74, 0x65, 0x3a, 0x3a, 0x69, 0x64, 0x65, 0x6e, 0x74, 0x69, 0x74, 0x79, 0x5d, 0x00
.L_0:


//--------------------- .nv.shared._ZN7cutlass13device_kernelINS_4gemm6kernel13GemmUniversalIN4cute5tupleIJiiiiEEENS1_10collective13CollectiveMmaINS1_34MainloopSm90TmaGmmaWarpSpecializedILi4ENS5_IJNS4_1CILi1EEENSA_ILi2EEESB_EEENS1_32KernelTmaWarpSpecializedPingpongEEENS5_IJNSA_ILi64EEESG_NSA_ILi32EEEEEENS_6half_tENS5_IJlSB_lEEESJ_SK_NS4_8TiledMMAINS4_8MMA_AtomIJNS4_4SM904GMMA25MMA_64x64x16_F32F16F16_SSILNSO_5MajorE0ELSQ_0ELNSO_7ScaleInE1ELSR_1EEEEEENS4_6LayoutINS5_IJSB_SB_SB_EEENS5_IJNSA_ILi0EEESW_SW_EEEEENS5_IJNS4_10UnderscoreESZ_SZ_EEEEENS4_23SM90_TMA_LOAD_MULTICASTENS4_14ComposedLayoutINS4_7SwizzleILi2ELi4ELi3EEENS4_18smem_ptr_flag_bitsILi16EEENSU_INS5_IJNSA_ILi8EEESH_EEENS5_IJSH_SB_EEEEEEEvNS4_8identityENS4_13SM90_TMA_LOADES1C_vS1D_EENS_8epilogue10collective6detail29Sm90TmaWarpSpecializedAdapterINS1H_15DefaultEpilogueISJ_SK_SK_NS1G_6thread17LinearCombinationISJ_Li1EffLNS1L_9ScaleType4KindE0ELNS_15FloatRoundStyleE2ESJ_EENS1_15EpilogueDefaultEEEEEvvEEEEvNT_6ParamsE --------------------------
	.section	.nv.shared._ZN7cutlass13device_kernelINS_4gemm6kernel13GemmUniversalIN4cute5tupleIJiiiiEEENS1_10collective13CollectiveMmaINS1_34MainloopSm90TmaGmmaWarpSpecializedILi4ENS5_IJNS4_1CILi1EEENSA_ILi2EEESB_EEENS1_32KernelTmaWarpSpecializedPingpongEEENS5_IJNSA_ILi64EEESG_NSA_ILi32EEEEEENS_6half_tENS5_IJlSB_lEEESJ_SK_NS4_8TiledMMAINS4_8MMA_AtomIJNS4_4SM904GMMA25MMA_64x64x16_F32F16F16_SSILNSO_5MajorE0ELSQ_0ELNSO_7ScaleInE1ELSR_1EEEEEENS4_6LayoutINS5_IJSB_SB_SB_EEENS5_IJNSA_ILi0EEESW_SW_EEEEENS5_IJNS4_10UnderscoreESZ_SZ_EEEEENS4_23SM90_TMA_LOAD_MULTICASTENS4_14ComposedLayoutINS4_7SwizzleILi2ELi4ELi3EEENS4_18smem_ptr_flag_bitsILi16EEENSU_INS5_IJNSA_ILi8EEESH_EEENS5_IJSH_SB_EEEEEEEvNS4_8identityENS4_13SM90_TMA_LOADES1C_vS1D_EENS_8epilogue10collective6detail29Sm90TmaWarpSpecializedAdapterINS1H_15DefaultEpilogueISJ_SK_SK_NS1G_6thread17LinearCombinationISJ_Li1EffLNS1L_9ScaleType4KindE0ELNS_15FloatRoundStyleE2ESJ_EENS1_15EpilogueDefaultEEEEEvvEEEEvNT_6ParamsE,"aw",@nobits
	.sectionflags	@""
	.align	16
	.zero		1024


//--------------------- .nv.shared.reserved.0     --------------------------
	.section	.nv.shared.reserved.0,"aw",@nobits
	.weak		__nv_reservedSMEM_offset_0_alias
	.size		__nv_reservedSMEM_offset_0_alias, 0, 0
	.other		__nv_reservedSMEM_offset_0_alias,@"STO_CUDA_RESERVED_SHARED STV_DEFAULT"
__nv_reservedSMEM_offset_0_alias:
	.zero		0


//--------------------- .nv.global                --------------------------
	.section	.nv.global,"aw",@nobits
.nv.global:
	.type		_ZN39_INTERNAL_307c691b_4_k_cu_f5a8c290_30354cute1_E,@object
	.size		_ZN39_INTERNAL_307c691b_4_k_cu_f5a8c290_30354cute1_E,(_ZN39_INTERNAL_307c691b_4_k_cu_f5a8c290_30354cuda3std3__45__cpo6cbeginE - _ZN39_INTERNAL_307c691b_4_k_cu_f5a8c290_30354cute1_E)
_ZN39_INTERNAL_307c691b_4_k_cu_f5a8c290_30354cute1_E:
	.zero		1
	.type		_ZN39_INTERNAL_307c691b_4_k_cu_f5a8c290_30354cuda3std3__45__cpo6cbeginE,@object
	.size		_ZN39_INTERNAL_307c691b_4_k_cu_f5a8c290_30354cuda3std3__45__cpo6cbeginE,(_ZN39_INTERNAL_307c691b_4_k_cu_f5a8c290_30354cuda3std3__48in_placeE - _ZN39_INTERNAL_307c691b_4_k_cu_f5a8c290_30354cuda3std3__45__cpo6cbeginE)
_ZN39_INTERNAL_307c691b_4_k_cu_f5a8c290_30354cuda3std3__45__cpo6cbeginE:
	.zero		1
	.type		_ZN39_INTERNAL_307c691b_4_k_cu_f5a8c290_30354cuda3std3__48in_placeE,@object
	.size		_ZN39_INTERNAL_307c691b_4_k_cu_f5a8c290_30354cuda3std3__48in_placeE,(_ZN39_INTERNAL_307c691b_4_k_cu_f5a8c290_30354cuda3std6ranges3__45__cpo9iter_moveE - _ZN39_INTERNAL_307c691b_4_k_cu_f5a8c290_30354cuda3std3__48in_placeE)
_ZN39_INTERNAL_307c691b_4_k_cu_f5a8c290_30354cuda3std3__48in_placeE:
	.zero		1
	.type		_ZN39_INTERNAL_307c691b_4_k_cu_f5a8c290_30354cuda3std6ranges3__45__cpo9iter_moveE,@object
	.size		_ZN39_INTERNAL_307c691b_4_k_cu_f5a8c290_30354cuda3std6ranges3__45__cpo9iter_moveE,(_ZN39_INTERNAL_307c691b_4_k_cu_f5a8c290_30354cuda3std3__45__cpo5beginE - _ZN39_INTERNAL_307c691b_4_k_cu_f5a8c290_30354cuda3std6ranges3__45__cpo9iter_moveE)
_ZN39_INTERNAL_307c691b_4_k_cu_f5a8c290_30354cuda3std6ranges3__45__cpo9iter_moveE:
	.zero		1
	.type		_ZN39_INTERNAL_307c691b_4_k_cu_f5a8c290_30354cuda3std3__45__cpo5beginE,@object
	.size		_ZN39_INTERNAL_307c691b_4_k_cu_f5a8c290_30354cuda3std3__45__cpo5beginE,(_ZN39_INTERNAL_307c691b_4_k_cu_f5a8c290_30354cuda3std3__441_GLOBAL__N__307c691b_4_k_cu_f5a8c290_30356ignoreE - _ZN39_INTERNAL_307c691b_4_k_cu_f5a8c290_30354cuda3std3__45__cpo5beginE)
_ZN39_INTERNAL_307c691b_4_k_cu_f5a8c290_30354cuda3std3__45__cpo5beginE:
	.zero		1
	.type		_ZN39_INTERNAL_307c691b_4_k_cu_f5a8c290_30354cuda3std3__441_GLOBAL__N__307c691b_4_k_cu_f5a8c290_30356ignoreE,@object
	.size		_ZN39_INTERNAL_307c691b_4_k_cu_f5a8c290_30354cuda3std3__441_GLOBAL__N__307c691b_4_k_cu_f5a8c290_30356ignoreE,(_ZN39_INTERNAL_307c691b_4_k_cu_f5a8c290_30354cute7productE - _ZN39_INTERNAL_307c691b_4_k_cu_f5a8c290_30354cuda3std3__441_GLOBAL__N__307c691b_4_k_cu_f5a8c290_30356ignoreE)
_ZN39_INTERNAL_307c691b_4_k_cu_f5a8c290_30354cuda3std3__441_GLOBAL__N__307c691b_4_k_cu_f5a8c290_30356ignoreE:
	.zero		1
	.type		_ZN39_INTERNAL_307c691b_4_k_cu_f5a8c290_30354cute7productE,@object
	.size		_ZN39_INTERNAL_307c691b_4_k_cu_f5a8c290_30354cute7productE,(_ZN39_INTERNAL_307c691b_4_k_cu_f5a8c290_30354cuda3std3__45__cpo3endE - _ZN39_INTERNAL_307c691b_4_k_cu_f5a8c290_30354cute7productE)
_ZN39_INTERNAL_307c691b_4_k_cu_f5a8c290_30354cute7productE:
	.zero		1
	.type		_ZN39_INTERNAL_307c691b_4_k_cu_f5a8c290_30354cuda3std3__45__cpo3endE,@object
	.size		_ZN39_INTERNAL_307c691b_4_k_cu_f5a8c290_30354cuda3std3__45__cpo3endE,(_ZN39_INTERNAL_307c691b_4_k_cu_f5a8c290_30354cuda3std3__419piecewise_constructE - _ZN39_INTERNAL_307c691b_4_k_cu_f5a8c290_30354cuda3std3__45__cpo3endE)
_ZN39_INTERNAL_307c691b_4_k_cu_f5a8c290_30354cuda3std3__45__cpo3endE:
	.zero		1
	.type		_ZN39_INTERNAL_307c691b_4_k_cu_f5a8c290_30354cuda3std3__419piecewise_constructE,@object
	.size		_ZN39_INTERNAL_307c691b_4_k_cu_f5a8c290_30354cuda3std3__419piecewise_constructE,(_ZN39_INTERNAL_307c691b_4_k_cu_f5a8c290_30354cuda3std3__45__cpo4cendE - _ZN39_INTERNAL_307c691b_4_k_cu_f5a8c290_30354cuda3std3__419piecewise_constructE)
_ZN39_INTERNAL_307c691b_4_k_cu_f5a8c290_30354cuda3std3__419piecewise_constructE:
	.zero		1
	.type		_ZN39_INTERNAL_307c691b_4_k_cu_f5a8c290_30354cuda3std3__45__cpo4cendE,@object
	.size		_ZN39_INTERNAL_307c691b_4_k_cu_f5a8c290_30354cuda3std3__45__cpo4cendE,(_ZN39_INTERNAL_307c691b_4_k_cu_f5a8c290_30354cuda3std6ranges3__45__cpo4swapE - _ZN39_INTERNAL_307c691b_4_k_cu_f5a8c290_30354cuda3std3__45__cpo4cendE)
_ZN39_INTERNAL_307c691b_4_k_cu_f5a8c290_30354cuda3std3__45__cpo4cendE:
	.zero		1
	.type		_ZN39_INTERNAL_307c691b_4_k_cu_f5a8c290_30354cuda3std6ranges3__45__cpo4swapE,@object
	.size		_ZN39_INTERNAL_307c691b_4_k_cu_f5a8c290_30354cuda3std6ranges3__45__cpo4swapE,(.L_8 - _ZN39_INTERNAL_307c691b_4_k_cu_f5a8c290_30354cuda3std6ranges3__45__cpo4swapE)
_ZN39_INTERNAL_307c691b_4_k_cu_f5a8c290_30354cuda3std6ranges3__45__cpo4swapE:
	.zero		1
.L_8:


//--------------------- .nv.constant0._ZN7cutlass13device_kernelINS_4gemm6kernel13GemmUniversalIN4cute5tupleIJiiiiEEENS1_10collective13CollectiveMmaINS1_34MainloopSm90TmaGmmaWarpSpecializedILi4ENS5_IJNS4_1CILi1EEENSA_ILi2EEESB_EEENS1_32KernelTmaWarpSpecializedPingpongEEENS5_IJNSA_ILi64EEESG_NSA_ILi32EEEEEENS_6half_tENS5_IJlSB_lEEESJ_SK_NS4_8TiledMMAINS4_8MMA_AtomIJNS4_4SM904GMMA25MMA_64x64x16_F32F16F16_SSILNSO_5MajorE0ELSQ_0ELNSO_7ScaleInE1ELSR_1EEEEEENS4_6LayoutINS5_IJSB_SB_SB_EEENS5_IJNSA_ILi0EEESW_SW_EEEEENS5_IJNS4_10UnderscoreESZ_SZ_EEEEENS4_23SM90_TMA_LOAD_MULTICASTENS4_14ComposedLayoutINS4_7SwizzleILi2ELi4ELi3EEENS4_18smem_ptr_flag_bitsILi16EEENSU_INS5_IJNSA_ILi8EEESH_EEENS5_IJSH_SB_EEEEEEEvNS4_8identityENS4_13SM90_TMA_LOADES1C_vS1D_EENS_8epilogue10collective6detail29Sm90TmaWarpSpecializedAdapterINS1H_15DefaultEpilogueISJ_SK_SK_NS1G_6thread17LinearCombinationISJ_Li1EffLNS1L_9ScaleType4KindE0ELNS_15FloatRoundStyleE2ESJ_EENS1_15EpilogueDefaultEEEEEvvEEEEvNT_6ParamsE --------------------------
	.section	.nv.constant0._ZN7cutlass13device_kernelINS_4gemm6kernel13GemmUniversalIN4cute5tupleIJiiiiEEENS1_10collective13CollectiveMmaINS1_34MainloopSm90TmaGmmaWarpSpecializedILi4ENS5_IJNS4_1CILi1EEENSA_ILi2EEESB_EEENS1_32KernelTmaWarpSpecializedPingpongEEENS5_IJNSA_ILi64EEESG_NSA_ILi32EEEEEENS_6half_tENS5_IJlSB_lEEESJ_SK_NS4_8TiledMMAINS4_8MMA_AtomIJNS4_4SM904GMMA25MMA_64x64x16_F32F16F16_SSILNSO_5MajorE0ELSQ_0ELNSO_7ScaleInE1ELSR_1EEEEEENS4_6LayoutINS5_IJSB_SB_SB_EEENS5_IJNSA_ILi0EEESW_SW_EEEEENS5_IJNS4_10UnderscoreESZ_SZ_EEEEENS4_23SM90_TMA_LOAD_MULTICASTENS4_14ComposedLayoutINS4_7SwizzleILi2ELi4ELi3EEENS4_18smem_ptr_flag_bitsILi16EEENSU_INS5_IJNSA_ILi8EEESH_EEENS5_IJSH_SB_EEEEEEEvNS4_8identityENS4_13SM90_TMA_LOADES1C_vS1D_EENS_8epilogue10collective6detail29Sm90TmaWarpSpecializedAdapterINS1H_15DefaultEpilogueISJ_SK_SK_NS1G_6thread17LinearCombinationISJ_Li1EffLNS1L_9ScaleType4KindE0ELNS_15FloatRoundStyleE2ESJ_EENS1_15EpilogueDefaultEEEEEvvEEEEvNT_6ParamsE,"a",@progbits
	.sectionflags	@""
	.align	4
.nv.constant0._ZN7cutlass13device_kernelINS_4gemm6kernel13GemmUniversalIN4cute5tupleIJiiiiEEENS1_10collective13CollectiveMmaINS1_34MainloopSm90TmaGmmaWarpSpecializedILi4ENS5_IJNS4_1CILi1EEENSA_ILi2EEESB_EEENS1_32KernelTmaWarpSpecializedPingpongEEENS5_IJNSA_ILi64EEESG_NSA_ILi32EEEEEENS_6half_tENS5_IJlSB_lEEESJ_SK_NS4_8TiledMMAINS4_8MMA_AtomIJNS4_4SM904GMMA25MMA_64x64x16_F32F16F16_SSILNSO_5MajorE0ELSQ_0ELNSO_7ScaleInE1ELSR_1EEEEEENS4_6LayoutINS5_IJSB_SB_SB_EEENS5_IJNSA_ILi0EEESW_SW_EEEEENS5_IJNS4_10UnderscoreESZ_SZ_EEEEENS4_23SM90_TMA_LOAD_MULTICASTENS4_14ComposedLayoutINS4_7SwizzleILi2ELi4ELi3EEENS4_18smem_ptr_flag_bitsILi16EEENSU_INS5_IJNSA_ILi8EEESH_EEENS5_IJSH_SB_EEEEEEEvNS4_8identityENS4_13SM90_TMA_LOADES1C_vS1D_EENS_8epilogue10collective6detail29Sm90TmaWarpSpecializedAdapterINS1H_15DefaultEpilogueISJ_SK_SK_NS1G_6thread17LinearCombinationISJ_Li1EffLNS1L_9ScaleType4KindE0ELNS_15FloatRoundStyleE2ESJ_EENS1_15EpilogueDefaultEEEEEvvEEEEvNT_6ParamsE:
	.zero		1664


//--------------------- SYMBOLS --------------------------

	.type		.nv.reservedSmem.offset0,@object
	.size		.nv.reservedSmem.offset0,0x4
	.type		__assertfail,@function
